	.target	sm_90a

	.elftype	@"ET_EXEC"


//--------------------- .note.nv.tkinfo           --------------------------
	.section	.note.nv.tkinfo,"",@"SHT_NOTE"
	.sectionflags	@"SHF_NOTE_NV_TKINFO"
	.tkinfo
        /*0018*/ 	.word	0x00000002
        /*0030*/ 	.string	""
        /*0030*/ 	.string	"ptxas"
        /*0030*/ 	.string	"Cuda compilation tools, release 13.0, V13.0.88"
        /*0030*/ 	.string	"Build cuda_13.0.r13.0/compiler.36424714_0"
        /*0030*/ 	.string	"-arch sm_90a -m 64 "



//--------------------- .note.nv.cuinfo           --------------------------
	.section	.note.nv.cuinfo,"",@"SHT_NOTE"
	.sectionflags	@"SHF_NOTE_NV_CUINFO"
        /*0018*/ 	.short	0x0002
        /*001a*/ 	.short	0x005a
        /*001c*/ 	.short	0x0082
	.zero		2


//--------------------- .nv.info                  --------------------------
	.section	.nv.info,"",@"SHT_CUDA_INFO"
	.align	4


	//----- nvinfo : EIATTR_REGCOUNT
	.align		4
        /*0000*/ 	.byte	0x04, 0x2f
        /*0002*/ 	.short	(.L_15 - .L_14)
	.align		4
.L_14:
        /*0004*/ 	.word	index@(_ZN7cutlass13device_kernelINS_4gemm6kernel13GemmUniversalIN4cute5tupleIJiiiiEEENS1_10collective13CollectiveMmaINS1_34MainloopSm90TmaGmmaWarpSpecializedILi11ENS5_IJNS4_1CILi2EEENSA_ILi1EEESC_EEENS1_32KernelTmaWarpSpecializedPingpongEEENS5_IJNSA_ILi64EEENSA_ILi240EEENSA_ILi32EEEEEENS_6half_tENS5_IJlSC_lEEESK_SL_NS4_8TiledMMAINS4_8MMA_AtomIJNS4_4SM904GMMA25MMA_64x16x16_F32F16F16_SSILNSP_5MajorE0ELSR_0ELNSP_7ScaleInE1ELSS_1EEEEEENS4_6LayoutINS5_IJSC_SC_SC_EEENS5_IJNSA_ILi0EEESX_SX_EEEEENS5_IJNS4_10UnderscoreES10_S10_EEEEENS4_13SM90_TMA_LOADENS4_14ComposedLayoutINS4_7SwizzleILi2ELi4ELi3EEENS4_18smem_ptr_flag_bitsILi16EEENSV_INS5_IJNSA_ILi8EEESI_EEENS5_IJSI_SC_EEEEEEEvNS4_8identityENS4_23SM90_TMA_LOAD_MULTICASTES1D_vS1E_EENS_8epilogue10collective6detail29Sm90TmaWarpSpecializedAdapterINS1I_15DefaultEpilogueISK_SL_SL_NS1H_6thread17LinearCombinationISK_Li1EffLNS1M_9ScaleType4KindE0ELNS_15FloatRoundStyleE2ESK_EENS1_15EpilogueDefaultEEEEEvvEEEEvNT_6ParamsE)
        /*0008*/ 	.word	0x000000a8


	//----- nvinfo : EIATTR_FRAME_SIZE
	.align		4
.L_15:
        /*000c*/ 	.byte	0x04, 0x11
        /*000e*/ 	.short	(.L_17 - .L_16)
	.align		4
.L_16:
        /*0010*/ 	.word	index@(_ZN7cutlass13device_kernelINS_4gemm6kernel13GemmUniversalIN4cute5tupleIJiiiiEEENS1_10collective13CollectiveMmaINS1_34MainloopSm90TmaGmmaWarpSpecializedILi11ENS5_IJNS4_1CILi2EEENSA_ILi1EEESC_EEENS1_32KernelTmaWarpSpecializedPingpongEEENS5_IJNSA_ILi64EEENSA_ILi240EEENSA_ILi32EEEEEENS_6half_tENS5_IJlSC_lEEESK_SL_NS4_8TiledMMAINS4_8MMA_AtomIJNS4_4SM904GMMA25MMA_64x16x16_F32F16F16_SSILNSP_5MajorE0ELSR_0ELNSP_7ScaleInE1ELSS_1EEEEEENS4_6LayoutINS5_IJSC_SC_SC_EEENS5_IJNSA_ILi0EEESX_SX_EEEEENS5_IJNS4_10UnderscoreES10_S10_EEEEENS4_13SM90_TMA_LOADENS4_14ComposedLayoutINS4_7SwizzleILi2ELi4ELi3EEENS4_18smem_ptr_flag_bitsILi16EEENSV_INS5_IJNSA_ILi8EEESI_EEENS5_IJSI_SC_EEEEEEEvNS4_8identityENS4_23SM90_TMA_LOAD_MULTICASTES1D_vS1E_EENS_8epilogue10collective6detail29Sm90TmaWarpSpecializedAdapterINS1I_15DefaultEpilogueISK_SL_SL_NS1H_6thread17LinearCombinationISK_Li1EffLNS1M_9ScaleType4KindE0ELNS_15FloatRoundStyleE2ESK_EENS1_15EpilogueDefaultEEEEEvvEEEEvNT_6ParamsE)
        /*0014*/ 	.word	0x00000008


	//----- nvinfo : EIATTR_MIN_STACK_SIZE
	.align		4
.L_17:
        /*0018*/ 	.byte	0x04, 0x12
        /*001a*/ 	.short	(.L_19 - .L_18)
	.align		4
.L_18:
        /*001c*/ 	.word	index@(_ZN7cutlass13device_kernelINS_4gemm6kernel13GemmUniversalIN4cute5tupleIJiiiiEEENS1_10collective13CollectiveMmaINS1_34MainloopSm90TmaGmmaWarpSpecializedILi11ENS5_IJNS4_1CILi2EEENSA_ILi1EEESC_EEENS1_32KernelTmaWarpSpecializedPingpongEEENS5_IJNSA_ILi64EEENSA_ILi240EEENSA_ILi32EEEEEENS_6half_tENS5_IJlSC_lEEESK_SL_NS4_8TiledMMAINS4_8MMA_AtomIJNS4_4SM904GMMA25MMA_64x16x16_F32F16F16_SSILNSP_5MajorE0ELSR_0ELNSP_7ScaleInE1ELSS_1EEEEEENS4_6LayoutINS5_IJSC_SC_SC_EEENS5_IJNSA_ILi0EEESX_SX_EEEEENS5_IJNS4_10UnderscoreES10_S10_EEEEENS4_13SM90_TMA_LOADENS4_14ComposedLayoutINS4_7SwizzleILi2ELi4ELi3EEENS4_18smem_ptr_flag_bitsILi16EEENSV_INS5_IJNSA_ILi8EEESI_EEENS5_IJSI_SC_EEEEEEEvNS4_8identityENS4_23SM90_TMA_LOAD_MULTICASTES1D_vS1E_EENS_8epilogue10collective6detail29Sm90TmaWarpSpecializedAdapterINS1I_15DefaultEpilogueISK_SL_SL_NS1H_6thread17LinearCombinationISK_Li1EffLNS1M_9ScaleType4KindE0ELNS_15FloatRoundStyleE2ESK_EENS1_15EpilogueDefaultEEEEEvvEEEEvNT_6ParamsE)
        /*0020*/ 	.word	0x00000008
.L_19:


//--------------------- .nv.compat                --------------------------
	.section	.nv.compat,"",@"SHT_CUDA_COMPAT_INFO"
	.align	4
        /*0000*/ 	.byte	0x02, 0x09, 0x01, 0x00, 0x02, 0x02, 0x04, 0x00, 0x02, 0x05, 0x05, 0x00, 0x03, 0x07, 0x01, 0x01
        /*0010*/ 	.byte	0x02, 0x03, 0x01, 0x00, 0x02, 0x06, 0x01, 0x00, 0x04, 0x0b, 0x08, 0x00, 0x00, 0x00, 0x00, 0x00
        /*0020*/ 	.byte	0x00, 0x00, 0x00, 0x00


//--------------------- .nv.info._ZN7cutlass13device_kernelINS_4gemm6kernel13GemmUniversalIN4cute5tupleIJiiiiEEENS1_10collective13CollectiveMmaINS1_34MainloopSm90TmaGmmaWarpSpecializedILi11ENS5_IJNS4_1CILi2EEENSA_ILi1EEESC_EEENS1_32KernelTmaWarpSpecializedPingpongEEENS5_IJNSA_ILi64EEENSA_ILi240EEENSA_ILi32EEEEEENS_6half_tENS5_IJlSC_lEEESK_SL_NS4_8TiledMMAINS4_8MMA_AtomIJNS4_4SM904GMMA25MMA_64x16x16_F32F16F16_SSILNSP_5MajorE0ELSR_0ELNSP_7ScaleInE1ELSS_1EEEEEENS4_6LayoutINS5_IJSC_SC_SC_EEENS5_IJNSA_ILi0EEESX_SX_EEEEENS5_IJNS4_10UnderscoreES10_S10_EEEEENS4_13SM90_TMA_LOADENS4_14ComposedLayoutINS4_7SwizzleILi2ELi4ELi3EEENS4_18smem_ptr_flag_bitsILi16EEENSV_INS5_IJNSA_ILi8EEESI_EEENS5_IJSI_SC_EEEEEEEvNS4_8identityENS4_23SM90_TMA_LOAD_MULTICASTES1D_vS1E_EENS_8epilogue10collective6detail29Sm90TmaWarpSpecializedAdapterINS1I_15DefaultEpilogueISK_SL_SL_NS1H_6thread17LinearCombinationISK_Li1EffLNS1M_9ScaleType4KindE0ELNS_15FloatRoundStyleE2ESK_EENS1_15EpilogueDefaultEEEEEvvEEEEvNT_6ParamsE --------------------------
	.section	.nv.info._ZN7cutlass13device_kernelINS_4gemm6kernel13GemmUniversalIN4cute5tupleIJiiiiEEENS1_10collective13CollectiveMmaINS1_34MainloopSm90TmaGmmaWarpSpecializedILi11ENS5_IJNS4_1CILi2EEENSA_ILi1EEESC_EEENS1_32KernelTmaWarpSpecializedPingpongEEENS5_IJNSA_ILi64EEENSA_ILi240EEENSA_ILi32EEEEEENS_6half_tENS5_IJlSC_lEEESK_SL_NS4_8TiledMMAINS4_8MMA_AtomIJNS4_4SM904GMMA25MMA_64x16x16_F32F16F16_SSILNSP_5MajorE0ELSR_0ELNSP_7ScaleInE1ELSS_1EEEEEENS4_6LayoutINS5_IJSC_SC_SC_EEENS5_IJNSA_ILi0EEESX_SX_EEEEENS5_IJNS4_10UnderscoreES10_S10_EEEEENS4_13SM90_TMA_LOADENS4_14ComposedLayoutINS4_7SwizzleILi2ELi4ELi3EEENS4_18smem_ptr_flag_bitsILi16EEENSV_INS5_IJNSA_ILi8EEESI_EEENS5_IJSI_SC_EEEEEEEvNS4_8identityENS4_23SM90_TMA_LOAD_MULTICASTES1D_vS1E_EENS_8epilogue10collective6detail29Sm90TmaWarpSpecializedAdapterINS1I_15DefaultEpilogueISK_SL_SL_NS1H_6thread17LinearCombinationISK_Li1EffLNS1M_9ScaleType4KindE0ELNS_15FloatRoundStyleE2ESK_EENS1_15EpilogueDefaultEEEEEvvEEEEvNT_6ParamsE,"",@"SHT_CUDA_INFO"
	.sectionflags	@""
	.align	4


	//----- nvinfo : EIATTR_CUDA_API_VERSION
	.align		4
        /*0000*/ 	.byte	0x04, 0x37
        /*0002*/ 	.short	(.L_21 - .L_20)
.L_20:
        /*0004*/ 	.word	0x00000082


	//----- nvinfo : EIATTR_KPARAM_INFO
	.align		4
.L_21:
        /*0008*/ 	.byte	0x04, 0x17
        /*000a*/ 	.short	(.L_23 - .L_22)
.L_22:
        /*000c*/ 	.word	0x00000000
        /*0010*/ 	.short	0x0000
        /*0012*/ 	.short	0x0070
        /*0014*/ 	.byte	0x00, 0xf0, 0x01, 0x10


	//----- nvinfo : EIATTR_SPARSE_MMA_MASK
	.align		4
.L_23:
        /*0018*/ 	.byte	0x03, 0x50
        /*001a*/ 	.short	0x0000


	//----- nvinfo : EIATTR_MAXREG_COUNT
	.align		4
        /*001c*/ 	.byte	0x03, 0x1b
        /*001e*/ 	.short	0x00a8


	//----- nvinfo : EIATTR_NUM_BARRIERS
	.align		4
        /*0020*/ 	.byte	0x02, 0x4c
        /*0022*/ 	.byte	0x01
	.zero		1


	//----- nvinfo : EIATTR_EXTERNS
	.align		4
        /*0024*/ 	.byte	0x04, 0x0f
        /*0026*/ 	.short	(.L_25 - .L_24)


	//   ....[0]....
	.align		4
.L_24:
        /*0028*/ 	.word	index@(__assertfail)


	//----- nvinfo : EIATTR_ANNOTATIONS
	.align		4
.L_25:
        /*002c*/ 	.byte	0x04, 0x55
        /*002e*/ 	.short	(.L_27 - .L_26)


	//   ....[0]....
.L_26:
        /*0030*/ 	.word	0x00000001
        /*0034*/ 	.byte	0xc0, 0x0e, 0x00, 0x00, 0x01, 0x00, 0x00, 0x00, 0x30, 0xb3, 0x00, 0x00, 0x01, 0x00, 0x00, 0x00
        /*0044*/ 	.byte	0xa0, 0xbf, 0x00, 0x00


	//----- nvinfo : EIATTR_MERCURY_ISA_VERSION
	.align		4
.L_27:
        /*0048*/ 	.byte	0x03, 0x5f
        /*004a*/ 	.short	0x0101


	//----- nvinfo : EIATTR_INT_WARP_WIDE_INSTR_OFFSETS
	.align		4
        /*004c*/ 	.byte	0x04, 0x31
        /*004e*/ 	.short	(.L_29 - .L_28)


	//   ....[0]....
.L_28:
        /*0050*/ 	.word	0x00000620


	//   ....[1]....
        /*0054*/ 	.word	0x000006a0


	//   ....[2]....
        /*0058*/ 	.word	0x000007a0


	//   ....[3]....
        /*005c*/ 	.word	0x000007b0


	//   ....[4]....
        /*0060*/ 	.word	0x000007d0


	//   ....[5]....
        /*0064*/ 	.word	0x00000870


	//   ....[6]....
        /*0068*/ 	.word	0x00000880


	//   ....[7]....
        /*006c*/ 	.word	0x000008d0


	//   ....[8]....
        /*0070*/ 	.word	0x000034a0


	//----- nvinfo : EIATTR_COOP_GROUP_MASK_REGIDS
	.align		4
.L_29:
        /*0074*/ 	.byte	0x04, 0x29
        /*0076*/ 	.short	(.L_31 - .L_30)


	//   ....[0]....
.L_30:
        /*0078*/ 	.word	0xffffffff


	//   ....[1]....
        /*007c*/ 	.word	0xffffffff


	//   ....[2]....
        /*0080*/ 	.word	0xffffffff


	//   ....[3]....
        /*0084*/ 	.word	0xffffffff


	//   ....[4]....
        /*0088*/ 	.word	0xffffffff


	//   ....[5]....
        /*008c*/ 	.word	0xffffffff


	//   ....[6]....
        /*0090*/ 	.word	0xffffffff


	//----- nvinfo : EIATTR_COOP_GROUP_INSTR_OFFSETS
	.align		4
.L_31:
        /*0094*/ 	.byte	0x04, 0x28
        /*0096*/ 	.short	(.L_33 - .L_32)


	//   ....[0]....
.L_32:
        /*0098*/ 	.word	0x00000070


	//   ....[1]....
        /*009c*/ 	.word	0x00000080


	//   ....[2]....
        /*00a0*/ 	.word	0x00000140


	//   ....[3]....
        /*00a4*/ 	.word	0x00000400


	//   ....[4]....
        /*00a8*/ 	.word	0x00000440


	//   ....[5]....
        /*00ac*/ 	.word	0x000008c0


	//   ....[6]....
        /*00b0*/ 	.word	0x00000a60


	//----- nvinfo : EIATTR_REG_RECONFIG
	.align		4
.L_33:
        /*00b4*/ 	.byte	0x01, 0x54
	.zero		2


	//----- nvinfo : EIATTR_SYSCALL_OFFSETS
	.align		4
        /*00b8*/ 	.byte	0x04, 0x46
        /*00ba*/ 	.short	(.L_35 - .L_34)


	//   ....[0]....
.L_34:
        /*00bc*/ 	.word	0x000018f0


	//----- nvinfo : EIATTR_MBARRIER_INSTR_OFFSETS
	.align		4
.L_35:
        /*00c0*/ 	.byte	0x04, 0x39
        /*00c2*/ 	.short	(.L_37 - .L_36)


	//   ....[0]....
.L_36:
        /*00c4*/ 	.word	0x00000280
        /*00c8*/ 	.word	0x000000ff
        /*00cc*/ 	.word	0x00000000
        /*00d0*/ 	.short	0x0100
        /*00d2*/ 	.byte	0x08
	.zero		1


	//   ....[1]....
        /*00d4*/ 	.word	0x00000290
        /*00d8*/ 	.word	0x000000ff
        /*00dc*/ 	.word	0x00000058
        /*00e0*/ 	.short	0x0100
        /*00e2*/ 	.byte	0x08
	.zero		1


	//   ....[2]....
        /*00e4*/ 	.word	0x000002a0
        /*00e8*/ 	.word	0x000000ff
        /*00ec*/ 	.word	0x00000008
        /*00f0*/ 	.short	0x0100
        /*00f2*/ 	.byte	0x08
	.zero		1


	//   ....[3]....
        /*00f4*/ 	.word	0x000002b0
        /*00f8*/ 	.word	0x000000ff
        /*00fc*/ 	.word	0x00000060
        /*0100*/ 	.short	0x0100
        /*0102*/ 	.byte	0x08
	.zero		1


	//   ....[4]....
        /*0104*/ 	.word	0x000002c0
        /*0108*/ 	.word	0x000000ff
        /*010c*/ 	.word	0x00000010
        /*0110*/ 	.short	0x0100
        /*0112*/ 	.byte	0x08
	.zero		1


	//   ....[5]....
        /*0114*/ 	.word	0x000002d0
        /*0118*/ 	.word	0x000000ff
        /*011c*/ 	.word	0x00000068
        /*0120*/ 	.short	0x0100
        /*0122*/ 	.byte	0x08
	.zero		1


	//   ....[6]....
        /*0124*/ 	.word	0x000002e0
        /*0128*/ 	.word	0x000000ff
        /*012c*/ 	.word	0x00000018
        /*0130*/ 	.short	0x0100
        /*0132*/ 	.byte	0x08
	.zero		1


	//   ....[7]....
        /*0134*/ 	.word	0x000002f0
        /*0138*/ 	.word	0x000000ff
        /*013c*/ 	.word	0x00000070
        /*0140*/ 	.short	0x0100
        /*0142*/ 	.byte	0x08
	.zero		1


	//   ....[8]....
        /*0144*/ 	.word	0x00000300
        /*0148*/ 	.word	0x000000ff
        /*014c*/ 	.word	0x00000020
        /*0150*/ 	.short	0x0100
        /*0152*/ 	.byte	0x08
	.zero		1


	//   ....[9]....
        /*0154*/ 	.word	0x00000310
        /*0158*/ 	.word	0x000000ff
        /*015c*/ 	.word	0x00000078
        /*0160*/ 	.short	0x0100
        /*0162*/ 	.byte	0x08
	.zero		1


	//   ....[10]....
        /*0164*/ 	.word	0x00000320
        /*0168*/ 	.word	0x000000ff
        /*016c*/ 	.word	0x00000028
        /*0170*/ 	.short	0x0100
        /*0172*/ 	.byte	0x08
	.zero		1


	//   ....[11]....
        /*0174*/ 	.word	0x00000330
        /*0178*/ 	.word	0x000000ff
        /*017c*/ 	.word	0x00000080
        /*0180*/ 	.short	0x0100
        /*0182*/ 	.byte	0x08
	.zero		1


	//   ....[12]....
        /*0184*/ 	.word	0x00000340
        /*0188*/ 	.word	0x000000ff
        /*018c*/ 	.word	0x00000030
        /*0190*/ 	.short	0x0100
        /*0192*/ 	.byte	0x08
	.zero		1


	//   ....[13]....
        /*0194*/ 	.word	0x00000350
        /*0198*/ 	.word	0x000000ff
        /*019c*/ 	.word	0x00000088
        /*01a0*/ 	.short	0x0100
        /*01a2*/ 	.byte	0x08
	.zero		1


	//   ....[14]....
        /*01a4*/ 	.word	0x00000360
        /*01a8*/ 	.word	0x000000ff
        /*01ac*/ 	.word	0x00000038
        /*01b0*/ 	.short	0x0100
        /*01b2*/ 	.byte	0x08
	.zero		1


	//   ....[15]....
        /*01b4*/ 	.word	0x00000370
        /*01b8*/ 	.word	0x000000ff
        /*01bc*/ 	.word	0x00000090
        /*01c0*/ 	.short	0x0100
        /*01c2*/ 	.byte	0x08
	.zero		1


	//   ....[16]....
        /*01c4*/ 	.word	0x00000380
        /*01c8*/ 	.word	0x000000ff
        /*01cc*/ 	.word	0x00000040
        /*01d0*/ 	.short	0x0100
        /*01d2*/ 	.byte	0x08
	.zero		1


	//   ....[17]....
        /*01d4*/ 	.word	0x00000390
        /*01d8*/ 	.word	0x000000ff
        /*01dc*/ 	.word	0x00000098
        /*01e0*/ 	.short	0x0100
        /*01e2*/ 	.byte	0x08
	.zero		1


	//   ....[18]....
        /*01e4*/ 	.word	0x000003a0
        /*01e8*/ 	.word	0x000000ff
        /*01ec*/ 	.word	0x00000048
        /*01f0*/ 	.short	0x0100
        /*01f2*/ 	.byte	0x08
	.zero		1


	//   ....[19]....
        /*01f4*/ 	.word	0x000003b0
        /*01f8*/ 	.word	0x000000ff
        /*01fc*/ 	.word	0x000000a0
        /*0200*/ 	.short	0x0100
        /*0202*/ 	.byte	0x08
	.zero		1


	//   ....[20]....
        /*0204*/ 	.word	0x000003c0
        /*0208*/ 	.word	0x000000ff
        /*020c*/ 	.word	0x00000050
        /*0210*/ 	.short	0x0100
        /*0212*/ 	.byte	0x08
	.zero		1


	//   ....[21]....
        /*0214*/ 	.word	0x000003d0
        /*0218*/ 	.word	0x000000ff
        /*021c*/ 	.word	0x000000a8
        /*0220*/ 	.short	0x0100
        /*0222*/ 	.byte	0x08
	.zero		1


	//   ....[22]....
        /*0224*/ 	.word	0x00000900
        /*0228*/ 	.word	0x000000ff
        /*022c*/ 	.word	0x000000e0
        /*0230*/ 	.short	0x0100
        /*0232*/ 	.byte	0x08
	.zero		1


	//   ....[23]....
        /*0234*/ 	.word	0x00000990
        /*0238*/ 	.word	0x000000ff
        /*023c*/ 	.word	0x000000e8
        /*0240*/ 	.short	0x0100
        /*0242*/ 	.byte	0x08
	.zero		1


	//   ....[24]....
        /*0244*/ 	.word	0x000009e0
        /*0248*/ 	.word	0x000000ff
        /*024c*/ 	.word	0x000000c0
        /*0250*/ 	.short	0x0100
        /*0252*/ 	.byte	0x09
	.zero		1


	//   ....[25]....
        /*0254*/ 	.word	0x000009f0
        /*0258*/ 	.word	0x000000ff
        /*025c*/ 	.word	0x000000c8
        /*0260*/ 	.short	0x0100
        /*0262*/ 	.byte	0x09
	.zero		1


	//   ....[26]....
        /*0264*/ 	.word	0x00000a00
        /*0268*/ 	.word	0x000000ff
        /*026c*/ 	.word	0x000000d0
        /*0270*/ 	.short	0x0100
        /*0272*/ 	.byte	0x09
	.zero		1


	//   ....[27]....
        /*0274*/ 	.word	0x00000a10
        /*0278*/ 	.word	0x000000ff
        /*027c*/ 	.word	0x000000d8
        /*0280*/ 	.short	0x0100
        /*0282*/ 	.byte	0x09
	.zero		1


	//   ....[28]....
        /*0284*/ 	.word	0x000017d0
        /*0288*/ 	.word	0x00000097
        /*028c*/ 	.word	0x00000000
        /*0290*/ 	.short	0x010a
        /*0292*/ 	.byte	0x2b
	.zero		1


	//   ....[29]....
        /*0294*/ 	.word	0x00001970
        /*0298*/ 	.word	0x00000003
        /*029c*/ 	.word	0x00000000
        /*02a0*/ 	.short	0x010a
        /*02a2*/ 	.byte	0x3f
	.zero		1


	//   ....[30]....
        /*02a4*/ 	.word	0x000019d0
        /*02a8*/ 	.word	0x00000003
        /*02ac*/ 	.word	0x00000000
        /*02b0*/ 	.short	0x010a
        /*02b2*/ 	.byte	0x3f
	.zero		1


	//   ....[31]....
        /*02b4*/ 	.word	0x000026e0
        /*02b8*/ 	.word	0x000000ff
        /*02bc*/ 	.word	0x00000000
        /*02c0*/ 	.short	0x010a
        /*02c2*/ 	.byte	0x04
	.zero		1


	//   ....[32]....
        /*02c4*/ 	.word	0x00002720
        /*02c8*/ 	.word	0x000000ff
        /*02cc*/ 	.word	0x00000000
        /*02d0*/ 	.short	0x010a
        /*02d2*/ 	.byte	0x04
	.zero		1


	//   ....[33]....
        /*02d4*/ 	.word	0x00003340
        /*02d8*/ 	.word	0x00000004
        /*02dc*/ 	.word	0x00000000
        /*02e0*/ 	.short	0x0101
        /*02e2*/ 	.byte	0x3f
	.zero		1


	//   ....[34]....
        /*02e4*/ 	.word	0x00003440
        /*02e8*/ 	.word	0x00000098
        /*02ec*/ 	.word	0x00000000
        /*02f0*/ 	.short	0x0101
        /*02f2*/ 	.byte	0x2c
	.zero		1


	//   ....[35]....
        /*02f4*/ 	.word	0x00003540
        /*02f8*/ 	.word	0x00000000
        /*02fc*/ 	.word	0x00000000
        /*0300*/ 	.short	0x0101
        /*0302*/ 	.byte	0x3f
	.zero		1


	//   ....[36]....
        /*0304*/ 	.word	0x00003600
        /*0308*/ 	.word	0x00000097
        /*030c*/ 	.word	0x00000010
        /*0310*/ 	.short	0x010a
        /*0312*/ 	.byte	0x2b
	.zero		1


	//   ....[37]....
        /*0314*/ 	.word	0x0000b350
        /*0318*/ 	.word	0x0000009a
        /*031c*/ 	.word	0x00000000
        /*0320*/ 	.short	0x0101
        /*0322*/ 	.byte	0x2c
	.zero		1


	//   ....[38]....
        /*0324*/ 	.word	0x0000bce0
        /*0328*/ 	.word	0x0000000c
        /*032c*/ 	.word	0x00000058
        /*0330*/ 	.short	0x010a
        /*0332*/ 	.byte	0x3f
	.zero		1


	//   ....[39]....
        /*0334*/ 	.word	0x0000c0b0
        /*0338*/ 	.word	0x00000005
        /*033c*/ 	.word	0x000000e8
        /*0340*/ 	.short	0x0101
        /*0342*/ 	.byte	0x3f
	.zero		1


	//   ....[40]....
        /*0344*/ 	.word	0x0000c830
        /*0348*/ 	.word	0x00000009
        /*034c*/ 	.word	0x00000000
        /*0350*/ 	.short	0x010a
        /*0352*/ 	.byte	0x3f
	.zero		1


	//   ....[41]....
        /*0354*/ 	.word	0x0000c8b0
        /*0358*/ 	.word	0x00000008
        /*035c*/ 	.word	0x00000000
        /*0360*/ 	.short	0x010a
        /*0362*/ 	.byte	0x3f
	.zero		1


	//   ....[42]....
        /*0364*/ 	.word	0x0000c940
        /*0368*/ 	.word	0x00000009
        /*036c*/ 	.word	0x00000000
        /*0370*/ 	.short	0x010a
        /*0372*/ 	.byte	0x3f
	.zero		1


	//   ....[43]....
        /*0374*/ 	.word	0x0000c9d0
        /*0378*/ 	.word	0x00000008
        /*037c*/ 	.word	0x00000000
        /*0380*/ 	.short	0x010a
        /*0382*/ 	.byte	0x3f
	.zero		1


	//   ....[44]....
        /*0384*/ 	.word	0x0000ca60
        /*0388*/ 	.word	0x00000009
        /*038c*/ 	.word	0x00000000
        /*0390*/ 	.short	0x010a
        /*0392*/ 	.byte	0x3f
	.zero		1


	//   ....[45]....
        /*0394*/ 	.word	0x0000caf0
        /*0398*/ 	.word	0x00000008
        /*039c*/ 	.word	0x00000000
        /*03a0*/ 	.short	0x010a
        /*03a2*/ 	.byte	0x3f
	.zero		1


	//   ....[46]....
        /*03a4*/ 	.word	0x0000cb80
        /*03a8*/ 	.word	0x00000009
        /*03ac*/ 	.word	0x00000000
        /*03b0*/ 	.short	0x010a
        /*03b2*/ 	.byte	0x3f
	.zero		1


	//   ....[47]....
        /*03b4*/ 	.word	0x0000cc10
        /*03b8*/ 	.word	0x00000008
        /*03bc*/ 	.word	0x00000000
        /*03c0*/ 	.short	0x010a
        /*03c2*/ 	.byte	0x3f
	.zero		1


	//   ....[48]....
        /*03c4*/ 	.word	0x0000cca0
        /*03c8*/ 	.word	0x00000009
        /*03cc*/ 	.word	0x00000000
        /*03d0*/ 	.short	0x010a
        /*03d2*/ 	.byte	0x3f
	.zero		1


	//   ....[49]....
        /*03d4*/ 	.word	0x0000cd30
        /*03d8*/ 	.word	0x00000006
        /*03dc*/ 	.word	0x00000000
        /*03e0*/ 	.short	0x010a
        /*03e2*/ 	.byte	0x3f
	.zero		1


	//   ....[50]....
        /*03e4*/ 	.word	0x0000cdc0
        /*03e8*/ 	.word	0x00000003
        /*03ec*/ 	.word	0x00000000
        /*03f0*/ 	.short	0x010a
        /*03f2*/ 	.byte	0x3f
	.zero		1


	//   ....[51]....
        /*03f4*/ 	.word	0x0000ce20
        /*03f8*/ 	.word	0x00000099
        /*03fc*/ 	.word	0x00000000
        /*0400*/ 	.short	0x010a
        /*0402*/ 	.byte	0x3f
	.zero		1


	//   ....[52]....
        /*0404*/ 	.word	0x0000ce70
        /*0408*/ 	.word	0x00000003
        /*040c*/ 	.word	0x00000000
        /*0410*/ 	.short	0x010a
        /*0412*/ 	.byte	0x3f
	.zero		1


	//   ....[53]....
        /*0414*/ 	.word	0x0000ced0
        /*0418*/ 	.word	0x00000005
        /*041c*/ 	.word	0x00000000
        /*0420*/ 	.short	0x010a
        /*0422*/ 	.byte	0x3f
	.zero		1


	//   ....[54]....
        /*0424*/ 	.word	0x0000cf20
        /*0428*/ 	.word	0x00000099
        /*042c*/ 	.word	0x00000010
        /*0430*/ 	.short	0x010a
        /*0432*/ 	.byte	0x3f
	.zero		1


	//   ....[55]....
        /*0434*/ 	.word	0x0000cff0
        /*0438*/ 	.word	0x0000000c
        /*043c*/ 	.word	0x00000058
        /*0440*/ 	.short	0x010a
        /*0442*/ 	.byte	0x3f
	.zero		1


	//   ....[56]....
        /*0444*/ 	.word	0x0000d0c0
        /*0448*/ 	.word	0x00000009
        /*044c*/ 	.word	0x00000000
        /*0450*/ 	.short	0x010a
        /*0452*/ 	.byte	0x3f
	.zero		1


	//   ....[57]....
        /*0454*/ 	.word	0x0000d110
        /*0458*/ 	.word	0x00000008
        /*045c*/ 	.word	0x00000000
        /*0460*/ 	.short	0x010a
        /*0462*/ 	.byte	0x3f
	.zero		1


	//   ....[58]....
        /*0464*/ 	.word	0x0000d160
        /*0468*/ 	.word	0x00000009
        /*046c*/ 	.word	0x00000000
        /*0470*/ 	.short	0x010a
        /*0472*/ 	.byte	0x3f
	.zero		1


	//   ....[59]....
        /*0474*/ 	.word	0x0000d1b0
        /*0478*/ 	.word	0x00000008
        /*047c*/ 	.word	0x00000000
        /*0480*/ 	.short	0x010a
        /*0482*/ 	.byte	0x3f
	.zero		1


	//   ....[60]....
        /*0484*/ 	.word	0x0000d200
        /*0488*/ 	.word	0x00000009
        /*048c*/ 	.word	0x00000000
        /*0490*/ 	.short	0x010a
        /*0492*/ 	.byte	0x3f
	.zero		1


	//   ....[61]....
        /*0494*/ 	.word	0x0000d250
        /*0498*/ 	.word	0x00000008
        /*049c*/ 	.word	0x00000000
        /*04a0*/ 	.short	0x010a
        /*04a2*/ 	.byte	0x3f
	.zero		1


	//   ....[62]....
        /*04a4*/ 	.word	0x0000d2a0
        /*04a8*/ 	.word	0x00000009
        /*04ac*/ 	.word	0x00000000
        /*04b0*/ 	.short	0x010a
        /*04b2*/ 	.byte	0x3f
	.zero		1


	//   ....[63]....
        /*04b4*/ 	.word	0x0000d2f0
        /*04b8*/ 	.word	0x00000008
        /*04bc*/ 	.word	0x00000000
        /*04c0*/ 	.short	0x010a
        /*04c2*/ 	.byte	0x3f
	.zero		1


	//   ....[64]....
        /*04c4*/ 	.word	0x0000d340
        /*04c8*/ 	.word	0x00000009
        /*04cc*/ 	.word	0x00000000
        /*04d0*/ 	.short	0x010a
        /*04d2*/ 	.byte	0x3f
	.zero		1


	//   ....[65]....
        /*04d4*/ 	.word	0x0000d390
        /*04d8*/ 	.word	0x00000006
        /*04dc*/ 	.word	0x00000000
        /*04e0*/ 	.short	0x010a
        /*04e2*/ 	.byte	0x3f
	.zero		1


	//----- nvinfo : EIATTR_NUM_MBARRIERS
	.align		4
.L_37:
        /*04e4*/ 	.byte	0x03, 0x38
        /*04e6*/ 	.short	0x001c


	//----- nvinfo : EIATTR_EXIT_INSTR_OFFSETS
	.align		4
        /*04e8*/ 	.byte	0x04, 0x1c
        /*04ea*/ 	.short	(.L_39 - .L_38)


	//   ....[0]....
.L_38:
        /*04ec*/ 	.word	0x00001500


	//   ....[1]....
        /*04f0*/ 	.word	0x00001560


	//   ....[2]....
        /*04f4*/ 	.word	0x0000b9e0


	//   ....[3]....
        /*04f8*/ 	.word	0x0000ba10


	//   ....[4]....
        /*04fc*/ 	.word	0x0000ce10


	//----- nvinfo : EIATTR_MAX_THREADS
	.align		4
.L_39:
        /*0500*/ 	.byte	0x04, 0x05
        /*0502*/ 	.short	(.L_41 - .L_40)
.L_40:
        /*0504*/ 	.word	0x00000180
        /*0508*/ 	.word	0x00000001
        /*050c*/ 	.word	0x00000001


	//----- nvinfo : EIATTR_CRS_STACK_SIZE
	.align		4
.L_41:
        /*0510*/ 	.byte	0x04, 0x1e
        /*0512*/ 	.short	(.L_43 - .L_42)
.L_42:
        /*0514*/ 	.word	0x00000000


	//----- nvinfo : EIATTR_CBANK_PARAM_SIZE
	.align		4
.L_43:
        /*0518*/ 	.byte	0x03, 0x19
        /*051a*/ 	.short	0x0470


	//----- nvinfo : EIATTR_PARAM_CBANK
	.align		4
        /*051c*/ 	.byte	0x04, 0x0a
        /*051e*/ 	.short	(.L_45 - .L_44)
	.align		4
.L_44:
        /*0520*/ 	.word	index@(.nv.constant0._ZN7cutlass13device_kernelINS_4gemm6kernel13GemmUniversalIN4cute5tupleIJiiiiEEENS1_10collective13CollectiveMmaINS1_34MainloopSm90TmaGmmaWarpSpecializedILi11ENS5_IJNS4_1CILi2EEENSA_ILi1EEESC_EEENS1_32KernelTmaWarpSpecializedPingpongEEENS5_IJNSA_ILi64EEENSA_ILi240EEENSA_ILi32EEEEEENS_6half_tENS5_IJlSC_lEEESK_SL_NS4_8TiledMMAINS4_8MMA_AtomIJNS4_4SM904GMMA25MMA_64x16x16_F32F16F16_SSILNSP_5MajorE0ELSR_0ELNSP_7ScaleInE1ELSS_1EEEEEENS4_6LayoutINS5_IJSC_SC_SC_EEENS5_IJNSA_ILi0EEESX_SX_EEEEENS5_IJNS4_10UnderscoreES10_S10_EEEEENS4_13SM90_TMA_LOADENS4_14ComposedLayoutINS4_7SwizzleILi2ELi4ELi3EEENS4_18smem_ptr_flag_bitsILi16EEENSV_INS5_IJNSA_ILi8EEESI_EEENS5_IJSI_SC_EEEEEEEvNS4_8identityENS4_23SM90_TMA_LOAD_MULTICASTES1D_vS1E_EENS_8epilogue10collective6detail29Sm90TmaWarpSpecializedAdapterINS1I_15DefaultEpilogueISK_SL_SL_NS1H_6thread17LinearCombinationISK_Li1EffLNS1M_9ScaleType4KindE0ELNS_15FloatRoundStyleE2ESK_EENS1_15EpilogueDefaultEEEEEvvEEEEvNT_6ParamsE)
        /*0524*/ 	.short	0x0210
        /*0526*/ 	.short	0x0470


	//----- nvinfo : EIATTR_SW_WAR
	.align		4
.L_45:
        /*0528*/ 	.byte	0x04, 0x36
        /*052a*/ 	.short	(.L_47 - .L_46)
.L_46:
        /*052c*/ 	.word	0x00000008
.L_47:


//--------------------- .nv.callgraph             --------------------------
	.section	.nv.callgraph,"",@"SHT_CUDA_CALLGRAPH"
	.align	4
	.sectionentsize	8
	.align		4
        /*0000*/ 	.word	0x00000000
	.align		4
        /*0004*/ 	.word	0xffffffff
	.align		4
        /*0008*/ 	.word	index@(_ZN7cutlass13device_kernelINS_4gemm6kernel13GemmUniversalIN4cute5tupleIJiiiiEEENS1_10collective13CollectiveMmaINS1_34MainloopSm90TmaGmmaWarpSpecializedILi11ENS5_IJNS4_1CILi2EEENSA_ILi1EEESC_EEENS1_32KernelTmaWarpSpecializedPingpongEEENS5_IJNSA_ILi64EEENSA_ILi240EEENSA_ILi32EEEEEENS_6half_tENS5_IJlSC_lEEESK_SL_NS4_8TiledMMAINS4_8MMA_AtomIJNS4_4SM904GMMA25MMA_64x16x16_F32F16F16_SSILNSP_5MajorE0ELSR_0ELNSP_7ScaleInE1ELSS_1EEEEEENS4_6LayoutINS5_IJSC_SC_SC_EEENS5_IJNSA_ILi0EEESX_SX_EEEEENS5_IJNS4_10UnderscoreES10_S10_EEEEENS4_13SM90_TMA_LOADENS4_14ComposedLayoutINS4_7SwizzleILi2ELi4ELi3EEENS4_18smem_ptr_flag_bitsILi16EEENSV_INS5_IJNSA_ILi8EEESI_EEENS5_IJSI_SC_EEEEEEEvNS4_8identityENS4_23SM90_TMA_LOAD_MULTICASTES1D_vS1E_EENS_8epilogue10collective6detail29Sm90TmaWarpSpecializedAdapterINS1I_15DefaultEpilogueISK_SL_SL_NS1H_6thread17LinearCombinationISK_Li1EffLNS1M_9ScaleType4KindE0ELNS_15FloatRoundStyleE2ESK_EENS1_15EpilogueDefaultEEEEEvvEEEEvNT_6ParamsE)
	.align		4
        /*000c*/ 	.word	index@(__assertfail)
	.align		4
        /*0010*/ 	.word	0x00000000
	.align		4
        /*0014*/ 	.word	0xfffffffe
	.align		4
        /*0018*/ 	.word	0x00000000
	.align		4
        /*001c*/ 	.word	0xfffffffd
	.align		4
        /*0020*/ 	.word	0x00000000
	.align		4
        /*0024*/ 	.word	0xfffffffc


//--------------------- .nv.constant4             --------------------------
	.section	.nv.constant4,"a",@progbits
	.align	8
	.align		8
.nv.constant4:
        /*0000*/ 	.dword	__assertfail
	.align		8
        /*0008*/ 	.dword	__unnamed_1
	.align		8
        /*0010*/ 	.dword	_ZN40_INTERNAL_45f3e480_4_k_cu_4392b09e_135604cuda3std3__45__cpo5beginE
	.align		8
        /*0018*/ 	.dword	_ZN40_INTERNAL_45f3e480_4_k_cu_4392b09e_135604cuda3std3__45__cpo3endE
	.align		8
        /*0020*/ 	.dword	_ZN40_INTERNAL_45f3e480_4_k_cu_4392b09e_135604cuda3std3__45__cpo6cbeginE
	.align		8
        /*0028*/ 	.dword	_ZN40_INTERNAL_45f3e480_4_k_cu_4392b09e_135604cuda3std3__45__cpo4cendE
	.align		8
        /*0030*/ 	.dword	_ZN40_INTERNAL_45f3e480_4_k_cu_4392b09e_135604cuda3std3__442_GLOBAL__N__45f3e480_4_k_cu_4392b09e_135606ignoreE
	.align		8
        /*0038*/ 	.dword	_ZN40_INTERNAL_45f3e480_4_k_cu_4392b09e_135604cuda3std3__419piecewise_constructE
	.align		8
        /*0040*/ 	.dword	_ZN40_INTERNAL_45f3e480_4_k_cu_4392b09e_135604cuda3std3__48in_placeE
	.align		8
        /*0048*/ 	.dword	_ZN40_INTERNAL_45f3e480_4_k_cu_4392b09e_135604cuda3std6ranges3__45__cpo4swapE
	.align		8
        /*0050*/ 	.dword	_ZN40_INTERNAL_45f3e480_4_k_cu_4392b09e_135604cuda3std6ranges3__45__cpo9iter_moveE
	.align		8
        /*0058*/ 	.dword	_ZN40_INTERNAL_45f3e480_4_k_cu_4392b09e_135604cute7productE
	.align		8
        /*0060*/ 	.dword	_ZN40_INTERNAL_45f3e480_4_k_cu_4392b09e_135604cute1_E
	.align		8
        /*0068*/ 	.dword	$str$22
	.align		8
        /*0070*/ 	.dword	$str$23


//--------------------- .text._ZN7cutlass13device_kernelINS_4gemm6kernel13GemmUniversalIN4cute5tupleIJiiiiEEENS1_10collective13CollectiveMmaINS1_34MainloopSm90TmaGmmaWarpSpecializedILi11ENS5_IJNS4_1CILi2EEENSA_ILi1EEESC_EEENS1_32KernelTmaWarpSpecializedPingpongEEENS5_IJNSA_ILi64EEENSA_ILi240EEENSA_ILi32EEEEEENS_6half_tENS5_IJlSC_lEEESK_SL_NS4_8TiledMMAINS4_8MMA_AtomIJNS4_4SM904GMMA25MMA_64x16x16_F32F16F16_SSILNSP_5MajorE0ELSR_0ELNSP_7ScaleInE1ELSS_1EEEEEENS4_6LayoutINS5_IJSC_SC_SC_EEENS5_IJNSA_ILi0EEESX_SX_EEEEENS5_IJNS4_10UnderscoreES10_S10_EEEEENS4_13SM90_TMA_LOADENS4_14ComposedLayoutINS4_7SwizzleILi2ELi4ELi3EEENS4_18smem_ptr_flag_bitsILi16EEENSV_INS5_IJNSA_ILi8EEESI_EEENS5_IJSI_SC_EEEEEEEvNS4_8identityENS4_23SM90_TMA_LOAD_MULTICASTES1D_vS1E_EENS_8epilogue10collective6detail29Sm90TmaWarpSpecializedAdapterINS1I_15DefaultEpilogueISK_SL_SL_NS1H_6thread17LinearCombinationISK_Li1EffLNS1M_9ScaleType4KindE0ELNS_15FloatRoundStyleE2ESK_EENS1_15EpilogueDefaultEEEEEvvEEEEvNT_6ParamsE --------------------------
	.section	.text._ZN7cutlass13device_kernelINS_4gemm6kernel13GemmUniversalIN4cute5tupleIJiiiiEEENS1_10collective13CollectiveMmaINS1_34MainloopSm90TmaGmmaWarpSpecializedILi11ENS5_IJNS4_1CILi2EEENSA_ILi1EEESC_EEENS1_32KernelTmaWarpSpecializedPingpongEEENS5_IJNSA_ILi64EEENSA_ILi240EEENSA_ILi32EEEEEENS_6half_tENS5_IJlSC_lEEESK_SL_NS4_8TiledMMAINS4_8MMA_AtomIJNS4_4SM904GMMA25MMA_64x16x16_F32F16F16_SSILNSP_5MajorE0ELSR_0ELNSP_7ScaleInE1ELSS_1EEEEEENS4_6LayoutINS5_IJSC_SC_SC_EEENS5_IJNSA_ILi0EEESX_SX_EEEEENS5_IJNS4_10UnderscoreES10_S10_EEEEENS4_13SM90_TMA_LOADENS4_14ComposedLayoutINS4_7SwizzleILi2ELi4ELi3EEENS4_18smem_ptr_flag_bitsILi16EEENSV_INS5_IJNSA_ILi8EEESI_EEENS5_IJSI_SC_EEEEEEEvNS4_8identityENS4_23SM90_TMA_LOAD_MULTICASTES1D_vS1E_EENS_8epilogue10collective6detail29Sm90TmaWarpSpecializedAdapterINS1I_15DefaultEpilogueISK_SL_SL_NS1H_6thread17LinearCombinationISK_Li1EffLNS1M_9ScaleType4KindE0ELNS_15FloatRoundStyleE2ESK_EENS1_15EpilogueDefaultEEEEEvvEEEEvNT_6ParamsE,"ax",@progbits
	.align	128
.text._ZN7cutlass13device_kernelINS_4gemm6kernel13GemmUniversalIN4cute5tupleIJiiiiEEENS1_10collective13CollectiveMmaINS1_34MainloopSm90TmaGmmaWarpSpecializedILi11ENS5_IJNS4_1CILi2EEENSA_ILi1EEESC_EEENS1_32KernelTmaWarpSpecializedPingpongEEENS5_IJNSA_ILi64EEENSA_ILi240EEENSA_ILi32EEEEEENS_6half_tENS5_IJlSC_lEEESK_SL_NS4_8TiledMMAINS4_8MMA_AtomIJNS4_4SM904GMMA25MMA_64x16x16_F32F16F16_SSILNSP_5MajorE0ELSR_0ELNSP_7ScaleInE1ELSS_1EEEEEENS4_6LayoutINS5_IJSC_SC_SC_EEENS5_IJNSA_ILi0EEESX_SX_EEEEENS5_IJNS4_10UnderscoreES10_S10_EEEEENS4_13SM90_TMA_LOADENS4_14ComposedLayoutINS4_7SwizzleILi2ELi4ELi3EEENS4_18smem_ptr_flag_bitsILi16EEENSV_INS5_IJNSA_ILi8EEESI_EEENS5_IJSI_SC_EEEEEEEvNS4_8identityENS4_23SM90_TMA_LOAD_MULTICASTES1D_vS1E_EENS_8epilogue10collective6detail29Sm90TmaWarpSpecializedAdapterINS1I_15DefaultEpilogueISK_SL_SL_NS1H_6thread17LinearCombinationISK_Li1EffLNS1M_9ScaleType4KindE0ELNS_15FloatRoundStyleE2ESK_EENS1_15EpilogueDefaultEEEEEvvEEEEvNT_6ParamsE:
        .type           _ZN7cutlass13device_kernelINS_4gemm6kernel13GemmUniversalIN4cute5tupleIJiiiiEEENS1_10collective13CollectiveMmaINS1_34MainloopSm90TmaGmmaWarpSpecializedILi11ENS5_IJNS4_1CILi2EEENSA_ILi1EEESC_EEENS1_32KernelTmaWarpSpecializedPingpongEEENS5_IJNSA_ILi64EEENSA_ILi240EEENSA_ILi32EEEEEENS_6half_tENS5_IJlSC_lEEESK_SL_NS4_8TiledMMAINS4_8MMA_AtomIJNS4_4SM904GMMA25MMA_64x16x16_F32F16F16_SSILNSP_5MajorE0ELSR_0ELNSP_7ScaleInE1ELSS_1EEEEEENS4_6LayoutINS5_IJSC_SC_SC_EEENS5_IJNSA_ILi0EEESX_SX_EEEEENS5_IJNS4_10UnderscoreES10_S10_EEEEENS4_13SM90_TMA_LOADENS4_14ComposedLayoutINS4_7SwizzleILi2ELi4ELi3EEENS4_18smem_ptr_flag_bitsILi16EEENSV_INS5_IJNSA_ILi8EEESI_EEENS5_IJSI_SC_EEEEEEEvNS4_8identityENS4_23SM90_TMA_LOAD_MULTICASTES1D_vS1E_EENS_8epilogue10collective6detail29Sm90TmaWarpSpecializedAdapterINS1I_15DefaultEpilogueISK_SL_SL_NS1H_6thread17LinearCombinationISK_Li1EffLNS1M_9ScaleType4KindE0ELNS_15FloatRoundStyleE2ESK_EENS1_15EpilogueDefaultEEEEEvvEEEEvNT_6ParamsE,@function
        .size           _ZN7cutlass13device_kernelINS_4gemm6kernel13GemmUniversalIN4cute5tupleIJiiiiEEENS1_10collective13CollectiveMmaINS1_34MainloopSm90TmaGmmaWarpSpecializedILi11ENS5_IJNS4_1CILi2EEENSA_ILi1EEESC_EEENS1_32KernelTmaWarpSpecializedPingpongEEENS5_IJNSA_ILi64EEENSA_ILi240EEENSA_ILi32EEEEEENS_6half_tENS5_IJlSC_lEEESK_SL_NS4_8TiledMMAINS4_8MMA_AtomIJNS4_4SM904GMMA25MMA_64x16x16_F32F16F16_SSILNSP_5MajorE0ELSR_0ELNSP_7ScaleInE1ELSS_1EEEEEENS4_6LayoutINS5_IJSC_SC_SC_EEENS5_IJNSA_ILi0EEESX_SX_EEEEENS5_IJNS4_10UnderscoreES10_S10_EEEEENS4_13SM90_TMA_LOADENS4_14ComposedLayoutINS4_7SwizzleILi2ELi4ELi3EEENS4_18smem_ptr_flag_bitsILi16EEENSV_INS5_IJNSA_ILi8EEESI_EEENS5_IJSI_SC_EEEEEEEvNS4_8identityENS4_23SM90_TMA_LOAD_MULTICASTES1D_vS1E_EENS_8epilogue10collective6detail29Sm90TmaWarpSpecializedAdapterINS1I_15DefaultEpilogueISK_SL_SL_NS1H_6thread17LinearCombinationISK_Li1EffLNS1M_9ScaleType4KindE0ELNS_15FloatRoundStyleE2ESK_EENS1_15EpilogueDefaultEEEEEvvEEEEvNT_6ParamsE,(.L_x_328 - _ZN7cutlass13device_kernelINS_4gemm6kernel13GemmUniversalIN4cute5tupleIJiiiiEEENS1_10collective13CollectiveMmaINS1_34MainloopSm90TmaGmmaWarpSpecializedILi11ENS5_IJNS4_1CILi2EEENSA_ILi1EEESC_EEENS1_32KernelTmaWarpSpecializedPingpongEEENS5_IJNSA_ILi64EEENSA_ILi240EEENSA_ILi32EEEEEENS_6half_tENS5_IJlSC_lEEESK_SL_NS4_8TiledMMAINS4_8MMA_AtomIJNS4_4SM904GMMA25MMA_64x16x16_F32F16F16_SSILNSP_5MajorE0ELSR_0ELNSP_7ScaleInE1ELSS_1EEEEEENS4_6LayoutINS5_IJSC_SC_SC_EEENS5_IJNSA_ILi0EEESX_SX_EEEEENS5_IJNS4_10UnderscoreES10_S10_EEEEENS4_13SM90_TMA_LOADENS4_14ComposedLayoutINS4_7SwizzleILi2ELi4ELi3EEENS4_18smem_ptr_flag_bitsILi16EEENSV_INS5_IJNSA_ILi8EEESI_EEENS5_IJSI_SC_EEEEEEEvNS4_8identityENS4_23SM90_TMA_LOAD_MULTICASTES1D_vS1E_EENS_8epilogue10collective6detail29Sm90TmaWarpSpecializedAdapterINS1I_15DefaultEpilogueISK_SL_SL_NS1H_6thread17LinearCombinationISK_Li1EffLNS1M_9ScaleType4KindE0ELNS_15FloatRoundStyleE2ESK_EENS1_15EpilogueDefaultEEEEEvvEEEEvNT_6ParamsE)
        .other          _ZN7cutlass13device_kernelINS_4gemm6kernel13GemmUniversalIN4cute5tupleIJiiiiEEENS1_10collective13CollectiveMmaINS1_34MainloopSm90TmaGmmaWarpSpecializedILi11ENS5_IJNS4_1CILi2EEENSA_ILi1EEESC_EEENS1_32KernelTmaWarpSpecializedPingpongEEENS5_IJNSA_ILi64EEENSA_ILi240EEENSA_ILi32EEEEEENS_6half_tENS5_IJlSC_lEEESK_SL_NS4_8TiledMMAINS4_8MMA_AtomIJNS4_4SM904GMMA25MMA_64x16x16_F32F16F16_SSILNSP_5MajorE0ELSR_0ELNSP_7ScaleInE1ELSS_1EEEEEENS4_6LayoutINS5_IJSC_SC_SC_EEENS5_IJNSA_ILi0EEESX_SX_EEEEENS5_IJNS4_10UnderscoreES10_S10_EEEEENS4_13SM90_TMA_LOADENS4_14ComposedLayoutINS4_7SwizzleILi2ELi4ELi3EEENS4_18smem_ptr_flag_bitsILi16EEENSV_INS5_IJNSA_ILi8EEESI_EEENS5_IJSI_SC_EEEEEEEvNS4_8identityENS4_23SM90_TMA_LOAD_MULTICASTES1D_vS1E_EENS_8epilogue10collective6detail29Sm90TmaWarpSpecializedAdapterINS1I_15DefaultEpilogueISK_SL_SL_NS1H_6thread17LinearCombinationISK_Li1EffLNS1M_9ScaleType4KindE0ELNS_15FloatRoundStyleE2ESK_EENS1_15EpilogueDefaultEEEEEvvEEEEvNT_6ParamsE,@"STO_CUDA_ENTRY STV_DEFAULT"
_ZN7cutlass13device_kernelINS_4gemm6kernel13GemmUniversalIN4cute5tupleIJiiiiEEENS1_10collective13CollectiveMmaINS1_34MainloopSm90TmaGmmaWarpSpecializedILi11ENS5_IJNS4_1CILi2EEENSA_ILi1EEESC_EEENS1_32KernelTmaWarpSpecializedPingpongEEENS5_IJNSA_ILi64EEENSA_ILi240EEENSA_ILi32EEEEEENS_6half_tENS5_IJlSC_lEEESK_SL_NS4_8TiledMMAINS4_8MMA_AtomIJNS4_4SM904GMMA25MMA_64x16x16_F32F16F16_SSILNSP_5MajorE0ELSR_0ELNSP_7ScaleInE1ELSS_1EEEEEENS4_6LayoutINS5_IJSC_SC_SC_EEENS5_IJNSA_ILi0EEESX_SX_EEEEENS5_IJNS4_10UnderscoreES10_S10_EEEEENS4_13SM90_TMA_LOADENS4_14ComposedLayoutINS4_7SwizzleILi2ELi4ELi3EEENS4_18smem_ptr_flag_bitsILi16EEENSV_INS5_IJNSA_ILi8EEESI_EEENS5_IJSI_SC_EEEEEEEvNS4_8identityENS4_23SM90_TMA_LOAD_MULTICASTES1D_vS1E_EENS_8epilogue10collective6detail29Sm90TmaWarpSpecializedAdapterINS1I_15DefaultEpilogueISK_SL_SL_NS1H_6thread17LinearCombinationISK_Li1EffLNS1M_9ScaleType4KindE0ELNS_15FloatRoundStyleE2ESK_EENS1_15EpilogueDefaultEEEEEvvEEEEvNT_6ParamsE:
[----:B------:R-:W0:Y:S02]  /*0000*/  LDC R1, c[0x0][0x28] ;  /* 0x00000a00ff017b82 */ /* 0x000e240000000800 */
[----:B0-----:R-:W-:Y:S01]  /*0010*/  VIADD R1, R1, 0xfffffff8 ;  /* 0xfffffff801017836 */ /* 0x001fe20000000000 */
[----:B------:R-:W0:Y:S01]  /*0020*/  S2R R4, SR_TID.X ;  /* 0x0000000000047919 */ /* 0x000e220000002100 */
[----:B------:R-:W-:Y:S01]  /*0030*/  ELECT P0, URZ, PT ;  /* 0x00000000003f782f */ /* 0x000fe20003800000 */
[----:B------:R-:W-:Y:S01]  /*0040*/  BSSY B0, `(.L_x_0) ;  /* 0x000000f000007945 */ /* 0x000fe20003800000 */
[--C-:B0-----:R-:W-:Y:S02]  /*0050*/  SHF.R.U32.HI R2, RZ, 0x5, R4.reuse ;  /* 0x00000005ff027819 */ /* 0x101fe40000011604 */
[----:B------:R-:W-:-:S03]  /*0060*/  SHF.R.U32.HI R7, RZ, 0x7, R4 ;  /* 0x00000007ff077819 */ /* 0x000fc60000011604 */
[----:B------:R-:W0:Y:S04]  /*0070*/  SHFL.IDX PT, R5, R2, RZ, 0x1f ;  /* 0x00001fff02057589 */ /* 0x000e2800000e0000 */
[----:B------:R1:W2:Y:S01]  /*0080*/  SHFL.IDX PT, R10, R7, RZ, 0x1f ;  /* 0x00001fff070a7589 */ /* 0x0002a200000e0000 */
[----:B0-----:R-:W-:-:S13]  /*0090*/  ISETP.NE.OR P0, PT, R5, RZ, !P0 ;  /* 0x000000ff0500720c */ /* 0x001fda0004705670 */
[----:B-12---:R-:W-:Y:S05]  /*00a0*/  @P0 BRA `(.L_x_1) ;  /* 0x0000000000200947 */ /* 0x006fea0003800000 */
[----:B------:R-:W-:Y:S02]  /*00b0*/  ULDC.64 UR4, c[0x0][0x198] ;  /* 0x0000660000047ab9 */ /* 0x000fe40000000a00 */
[----:B------:R-:W-:Y:S02]  /*00c0*/  UIADD3 UR6, UP0, UR4, 0xf0, URZ ;  /* 0x000000f004067890 */ /* 0x000fe4000ff1e03f */
[----:B------:R-:W-:Y:S02]  /*00d0*/  UIADD3 UR4, UP1, UR4, 0x1f0, URZ ;  /* 0x000001f004047890 */ /* 0x000fe4000ff3e03f */
[----:B------:R-:W-:Y:S02]  /*00e0*/  UIADD3.X UR7, URZ, UR5, URZ, UP0, !UPT ;  /* 0x000000053f077290 */ /* 0x000fe400087fe43f */
[----:B------:R-:W-:-:S07]  /*00f0*/  UIADD3.X UR5, URZ, UR5, URZ, UP1, !UPT ;  /* 0x000000053f057290 */ /* 0x000fce0008ffe43f */
[----:B------:R0:W-:Y:S02]  /*0100*/  UTMACCTL.PF [UR6] ;  /* 0x00000000060079b9 */ /* 0x0001e40008040000 */
[----:B------:R0:W-:Y:S02]  /*0110*/  UTMACCTL.PF [UR4] ;  /* 0x00000000040079b9 */ /* 0x0001e40008040000 */
[----:B0-----:R-:W-:Y:S01]  /*0120*/  NOP ;  /* 0x0000000000007918 */ /* 0x001fe20000000000 */
.L_x_1:
[----:B------:R-:W-:Y:S05]  /*0130*/  BSYNC B0 ;  /* 0x0000000000007941 */ /* 0x000fea0003800000 */
.L_x_0:
[----:B------:R-:W0:Y:S01]  /*0140*/  SHFL.IDX PT, R8, R2, RZ, 0x1f ;  /* 0x00001fff02087589 */ /* 0x000e2200000e0000 */
[----:B------:R-:W-:-:S04]  /*0150*/  SHF.R.S32.HI R3, RZ, 0x1f, R4 ;  /* 0x0000001fff037819 */ /* 0x000fc80000011404 */
[----:B------:R-:W-:Y:S02]  /*0160*/  LEA.HI R3, R3, R4, RZ, 0x7 ;  /* 0x0000000403037211 */ /* 0x000fe400078f38ff */
[----:B0-----:R-:W-:-:S13]  /*0170*/  ISETP.NE.AND P0, PT, R8, RZ, PT ;  /* 0x000000ff0800720c */ /* 0x001fda0003f05270 */
[----:B------:R-:W-:Y:S05]  /*0180*/  @P0 BRA `(.L_x_2) ;  /* 0x00000000009c0947 */ /* 0x000fea0003800000 */
[----:B------:R-:W-:Y:S01]  /*0190*/  ELECT P0, URZ, PT ;  /* 0x00000000003f782f */ /* 0x000fe20003800000 */
[----:B------:R-:W-:-:S12]  /*01a0*/  BSSY B0, `(.L_x_2) ;  /* 0x0000025000007945 */ /* 0x000fd80003800000 */
[----:B------:R-:W-:Y:S05]  /*01b0*/  @!P0 BRA `(.L_x_3) ;  /* 0x00000000008c8947 */ /* 0x000fea0003800000 */
[----:B------:R-:W0:Y:S01]  /*01c0*/  S2UR UR8, SR_CgaCtaId ;  /* 0x00000000000879c3 */ /* 0x000e220000008800 */
[----:B------:R-:W-:Y:S01]  /*01d0*/  UMOV UR4, 0x400 ;  /* 0x0000040000047882 */ /* 0x000fe20000000000 */
[----:B------:R-:W-:Y:S01]  /*01e0*/  UMOV UR5, 0x1 ;  /* 0x0000000100057882 */ /* 0x000fe20000000000 */
[----:B------:R-:W-:Y:S02]  /*01f0*/  UMOV UR6, 0x2 ;  /* 0x0000000200067882 */ /* 0x000fe40000000000 */
[----:B------:R-:W-:-:S04]  /*0200*/  UIADD3 UR6, -UR6, 0x100000, URZ ;  /* 0x0010000006067890 */ /* 0x000fc8000fffe13f */
[----:B------:R-:W-:Y:S02]  /*0210*/  USHF.L.U32 UR7, UR6, 0xb, URZ ;  /* 0x0000000b06077899 */ /* 0x000fe4000800063f */
[----:B------:R-:W-:Y:S02]  /*0220*/  USHF.L.U32 UR6, UR6, 0x1, URZ ;  /* 0x0000000106067899 */ /* 0x000fe4000800063f */
[----:B0-----:R-:W-:Y:S02]  /*0230*/  ULEA UR8, UR8, UR4, 0x18 ;  /* 0x0000000408087291 */ /* 0x001fe4000f8ec03f */
[----:B------:R-:W-:-:S04]  /*0240*/  UIADD3 UR4, -UR5, 0x100000, URZ ;  /* 0x0010000005047890 */ /* 0x000fc8000fffe13f */
[----:B------:R-:W-:Y:S02]  /*0250*/  USHF.L.U32 UR5, UR4, 0xb, URZ ;  /* 0x0000000b04057899 */ /* 0x000fe4000800063f */
[----:B------:R-:W-:Y:S01]  /*0260*/  USHF.L.U32 UR4, UR4, 0x1, URZ ;  /* 0x0000000104047899 */ /* 0x000fe2000800063f */
[----:B------:R-:W0:Y:S11]  /*0270*/  FENCE.VIEW.ASYNC.S ;  /* 0x00000000000073c6 */ /* 0x000e360000000000 */
[----:B0-----:R0:W1:Y:S01]  /*0280*/  SYNCS.EXCH.64 URZ, [UR8], UR4 ;  /* 0x00000004083f75b2 */ /* 0x0010620008000100 */
[----:B------:R0:W2:Y:S01]  /*0290*/  SYNCS.EXCH.64 URZ, [UR8+0x58], UR6 ;  /* 0x00005806083f75b2 */ /* 0x0000a20008000100 */
[----:B------:R0:W3:Y:S01]  /*02a0*/  SYNCS.EXCH.64 URZ, [UR8+0x8], UR4 ;  /* 0x00000804083f75b2 */ /* 0x0000e20008000100 */
[----:B------:R0:W4:Y:S01]  /*02b0*/  SYNCS.EXCH.64 URZ, [UR8+0x60], UR6 ;  /* 0x00006006083f75b2 */ /* 0x0001220008000100 */
[----:B------:R0:W0:Y:S01]  /*02c0*/  SYNCS.EXCH.64 URZ, [UR8+0x10], UR4 ;  /* 0x00001004083f75b2 */ /* 0x0000220008000100 */
        /* <DEDUP_REMOVED lines=17> */
[----:B------:R-:W-:Y:S01]  /*03e0*/  NOP ;  /* 0x0000000000007918 */ /* 0x000fe20000000000 */
.L_x_3:
[----:B0-----:R-:W-:Y:S05]  /*03f0*/  BSYNC B0 ;  /* 0x0000000000007941 */ /* 0x001fea0003800000 */
.L_x_2:
[----:B------:R-:W0:Y:S01]  /*0400*/  SHFL.IDX PT, R13, R2, RZ, 0x1f ;  /* 0x00001fff020d7589 */ /* 0x000e2200000e0000 */
[----:B------:R-:W5:Y:S01]  /*0410*/  S2UR UR12, SR_CTAID.X ;  /* 0x00000000000c79c3 */ /* 0x000f620000002500 */
[----:B------:R-:W-:Y:S02]  /*0420*/  LOP3.LUT R3, R3, 0xffffff80, RZ, 0xc0, !PT ;  /* 0xffffff8003037812 */ /* 0x000fe400078ec0ff */
[----:B------:R-:W-:Y:S01]  /*0430*/  ELECT P0, URZ, PT ;  /* 0x00000000003f782f */ /* 0x000fe20003800000 */
[----:B------:R1:W2:Y:S01]  /*0440*/  SHFL.IDX PT, R12, R2, RZ, 0x1f ;  /* 0x00001fff020c7589 */ /* 0x0002a200000e0000 */
[----:B------:R-:W-:Y:S01]  /*0450*/  ELECT P1, URZ, PT ;  /* 0x00000000003f782f */ /* 0x000fe20003820000 */
[----:B------:R-:W-:Y:S01]  /*0460*/  NOP ;  /* 0x0000000000007918 */ /* 0x000fe20000000000 */
[----:B------:R-:W-:Y:S01]  /*0470*/  IMAD.IADD R3, R4, 0x1, -R3 ;  /* 0x0000000104037824 */ /* 0x000fe200078e0a03 */
[----:B------:R-:W3:Y:S01]  /*0480*/  S2R R6, SR_CTAID.Y ;  /* 0x0000000000067919 */ /* 0x000ee20000002600 */
[----:B------:R-:W-:Y:S01]  /*0490*/  ULDC UR4, c[0x0][0x150] ;  /* 0x0000540000047ab9 */ /* 0x000fe20000000800 */
[----:B------:R-:W4:Y:S01]  /*04a0*/  LDC R14, c[0x0][0x144] ;  /* 0x00005100ff0e7b82 */ /* 0x000f220000000800 */
[----:B------:R-:W-:Y:S01]  /*04b0*/  UMOV UR11, 0x80 ;  /* 0x00000080000b7882 */ /* 0x000fe20000000000 */
[----:B------:R-:W-:Y:S01]  /*04c0*/  SHF.R.S32.HI R0, RZ, 0x1f, R3 ;  /* 0x0000001fff007819 */ /* 0x000fe20000011403 */
[----:B------:R-:W-:Y:S01]  /*04d0*/  NOP ;  /* 0x0000000000007918 */ /* 0x000fe20000000000 */
[C---:B------:R-:W-:Y:S01]  /*04e0*/  VIADD R35, R10.reuse, 0xffffffff ;  /* 0xffffffff0a237836 */ /* 0x040fe20000000000 */
[----:B------:R-:W-:Y:S01]  /*04f0*/  ISETP.NE.AND P4, PT, R10, RZ, PT ;  /* 0x000000ff0a00720c */ /* 0x000fe20003f85270 */
[----:B------:R-:W-:Y:S01]  /*0500*/  IMAD.MOV.U32 R146, RZ, RZ, 0x1 ;  /* 0x00000001ff927424 */ /* 0x000fe200078e00ff */
[----:B------:R-:W-:Y:S01]  /*0510*/  LEA.HI R9, R0, R3, RZ, 0x3 ;  /* 0x0000000300097211 */ /* 0x000fe200078f18ff */
[----:B------:R-:W4:Y:S01]  /*0520*/  LDC R15, c[0x0][0x140] ;  /* 0x00005000ff0f7b82 */ /* 0x000f220000000800 */
[----:B------:R-:W-:-:S02]  /*0530*/  ISETP.GE.U32.AND P6, PT, R35, 0x2, PT ;  /* 0x000000022300780c */ /* 0x000fc40003fc6070 */
[--C-:B------:R-:W-:Y:S02]  /*0540*/  SHF.R.S32.HI R11, RZ, 0x3, R9.reuse ;  /* 0x00000003ff0b7819 */ /* 0x100fe40000011409 */
[----:B-1----:R-:W-:Y:S02]  /*0550*/  SHF.R.S32.HI R2, RZ, 0x1f, R9 ;  /* 0x0000001fff027819 */ /* 0x002fe40000011409 */
[----:B------:R-:W-:Y:S01]  /*0560*/  SHF.R.S32.HI R9, RZ, 0x1f, R8 ;  /* 0x0000001fff097819 */ /* 0x000fe20000011408 */
[----:B------:R-:W1:Y:S01]  /*0570*/  LDC R25, c[0x0][0x148] ;  /* 0x00005200ff197b82 */ /* 0x000e620000000800 */
[----:B0-----:R-:W-:Y:S02]  /*0580*/  ISETP.NE.OR P0, PT, R13, RZ, !P0 ;  /* 0x000000ff0d00720c */ /* 0x001fe40004705670 */
[----:B-----5:R-:W-:Y:S02]  /*0590*/  I2FP.F32.U32 R13, UR12 ;  /* 0x0000000c000d7c45 */ /* 0x020fe40008201000 */
[----:B------:R-:W-:-:S02]  /*05a0*/  LEA.HI R2, R2, R11, RZ, 0x2 ;  /* 0x0000000b02027211 */ /* 0x000fc400078f10ff */
[----:B------:R-:W-:Y:S01]  /*05b0*/  LEA.HI R9, R9, R8, RZ, 0x2 ;  /* 0x0000000809097211 */ /* 0x000fe200078f10ff */
[----:B------:R-:W-:Y:S01]  /*05c0*/  FMUL R13, R13, UR4 ;  /* 0x000000040d0d7c20 */ /* 0x000fe20008400000 */
[----:B--2---:R-:W-:Y:S01]  /*05d0*/  ISETP.NE.OR P1, PT, R12, RZ, !P1 ;  /* 0x000000ff0c00720c */ /* 0x004fe20004f25670 */
[----:B------:R-:W-:Y:S01]  /*05e0*/  ULDC UR4, c[0x0][0x154] ;  /* 0x0000550000047ab9 */ /* 0x000fe20000000800 */
[----:B------:R-:W-:Y:S02]  /*05f0*/  LOP3.LUT R12, R2, 0xfffffffc, RZ, 0xc0, !PT ;  /* 0xfffffffc020c7812 */ /* 0x000fe400078ec0ff */
[----:B------:R-:W-:Y:S01]  /*0600*/  LOP3.LUT R9, R9, 0x3ffffffc, RZ, 0xc0, !PT ;  /* 0x3ffffffc09097812 */ /* 0x000fe200078ec0ff */
[----:B------:R-:W0:Y:S01]  /*0610*/  F2I.U32.TRUNC.NTZ R13, R13 ;  /* 0x0000000d000d7305 */ /* 0x000e22000020f000 */
[----:B------:R-:W-:Y:S01]  /*0620*/  VOTEU.ALL UP1, P0 ;  /* 0x00000000003f7886 */ /* 0x000fe20000020000 */
[----:B------:R-:W-:Y:S01]  /*0630*/  IMAD.IADD R12, R11, 0x1, -R12 ;  /* 0x000000010b0c7824 */ /* 0x000fe200078e0a0c */
[----:B---3--:R-:W-:Y:S01]  /*0640*/  I2FP.F32.U32 R11, R6 ;  /* 0x00000006000b7245 */ /* 0x008fe20000201000 */
[----:B------:R-:W-:Y:S01]  /*0650*/  IMAD.IADD R9, R8, 0x1, -R9 ;  /* 0x0000000108097824 */ /* 0x000fe200078e0a09 */
[----:B------:R-:W-:Y:S01]  /*0660*/  SHF.R.S32.HI R2, RZ, 0x1f, R5 ;  /* 0x0000001fff027819 */ /* 0x000fe20000011405 */
[----:B------:R-:W2:Y:S01]  /*0670*/  @!UP1 S2UR UR7, SR_CgaCtaId ;  /* 0x00000000000799c3 */ /* 0x000ea20000008800 */
[----:B------:R-:W-:Y:S01]  /*0680*/  @!UP1 UMOV UR6, 0x400 ;  /* 0x0000040000069882 */ /* 0x000fe20000000000 */
[----:B------:R-:W-:Y:S01]  /*0690*/  IMAD R9, R9, 0x4, R12 ;  /* 0x0000000409097824 */ /* 0x000fe200078e020c */
[----:B------:R-:W-:Y:S01]  /*06a0*/  VOTEU.ALL UP2, P1 ;  /* 0x00000000003f7886 */ /* 0x000fe20000840000 */
[----:B------:R-:W-:Y:S01]  /*06b0*/  FMUL R11, R11, UR4 ;  /* 0x000000040b0b7c20 */ /* 0x000fe20008400000 */
[----:B------:R-:W-:Y:S01]  /*06c0*/  LEA.HI R2, R2, R5, RZ, 0x2 ;  /* 0x0000000502027211 */ /* 0x000fe200078f10ff */
[----:B------:R-:W-:Y:S01]  /*06d0*/  UMOV UR4, 0x20 ;  /* 0x0000002000047882 */ /* 0x000fe20000000000 */
[----:B------:R-:W-:Y:S01]  /*06e0*/  LEA.HI R8, R9, R9, RZ, 0x1 ;  /* 0x0000000909087211 */ /* 0x000fe200078f08ff */
[----:B------:R-:W3:Y:S01]  /*06f0*/  @!UP2 S2UR UR10, SR_CgaCtaId ;  /* 0x00000000000aa9c3 */ /* 0x000ee20000008800 */
[----:B0-----:R-:W-:Y:S01]  /*0700*/  IMAD.MOV R13, RZ, RZ, -R13 ;  /* 0x000000ffff0d7224 */ /* 0x001fe200078e0a0d */
[----:B------:R-:W0:Y:S01]  /*0710*/  F2I.U32.TRUNC.NTZ R11, R11 ;  /* 0x0000000b000b7305 */ /* 0x000e22000020f000 */
[----:B------:R-:W-:Y:S01]  /*0720*/  LOP3.LUT R8, R8, 0xfffffffe, RZ, 0xc0, !PT ;  /* 0xfffffffe08087812 */ /* 0x000fe200078ec0ff */
[----:B------:R-:W-:-:S04]  /*0730*/  @!UP1 UIADD3 UR4, -UR4, 0x100000, URZ ;  /* 0x0010000004049890 */ /* 0x000fc8000fffe13f */
[----:B------:R-:W-:Y:S02]  /*0740*/  @!UP1 USHF.L.U32 UR5, UR4, 0xb, URZ ;  /* 0x0000000b04059899 */ /* 0x000fe4000800063f */
[----:B------:R-:W-:Y:S01]  /*0750*/  @!UP1 USHF.L.U32 UR4, UR4, 0x1, URZ ;  /* 0x0000000104049899 */ /* 0x000fe2000800063f */
[----:B----4-:R-:W-:Y:S01]  /*0760*/  IMAD R21, R14, R13, UR12 ;  /* 0x0000000c0e157e24 */ /* 0x010fe2000f8e020d */
[----:B------:R-:W-:Y:S01]  /*0770*/  LOP3.LUT R2, R2, 0xfffffffc, RZ, 0xc0, !PT ;  /* 0xfffffffc02027812 */ /* 0x000fe200078ec0ff */
[----:B------:R-:W-:Y:S01]  /*0780*/  @!UP2 UMOV UR9, 0x400 ;  /* 0x000004000009a882 */ /* 0x000fe20000000000 */
[----:B------:R-:W-:Y:S01]  /*0790*/  IMAD.IADD R8, R9, 0x1, -R8 ;  /* 0x0000000109087824 */ /* 0x000fe200078e0a08 */
[----:B------:R-:W-:Y:S01]  /*07a0*/  VOTEU.ALL UP3, P1 ;  /* 0x00000000003f7886 */ /* 0x000fe20000860000 */
[----:B------:R-:W-:Y:S01]  /*07b0*/  VOTEU.ALL UP4, P1 ;  /* 0x00000000003f7886 */ /* 0x000fe20000880000 */
[----:B------:R-:W-:Y:S01]  /*07c0*/  IMAD.IADD R5, R5, 0x1, -R2 ;  /* 0x0000000105057824 */ /* 0x000fe200078e0a02 */
[----:B------:R-:W-:Y:S01]  /*07d0*/  VOTEU.ALL UP5, P1 ;  /* 0x00000000003f7886 */ /* 0x000fe200008a0000 */
[----:B------:R-:W-:Y:S01]  /*07e0*/  ISETP.NE.AND P3, PT, R8, R21, PT ;  /* 0x000000150800720c */ /* 0x000fe20003f65270 */
[----:B------:R-:W-:Y:S01]  /*07f0*/  IMAD.SHL.U32 R2, R9, 0x4, RZ ;  /* 0x0000000409027824 */ /* 0x000fe200078e00ff */
[----:B------:R-:W-:Y:S01]  /*0800*/  ISETP.EQ.U32.AND P2, PT, R15, 0x1, PT ;  /* 0x000000010f00780c */ /* 0x000fe20003f42070 */
[----:B--2---:R-:W-:Y:S01]  /*0810*/  @!UP1 ULEA UR8, UR7, UR6, 0x18 ;  /* 0x0000000607089291 */ /* 0x004fe2000f8ec03f */
[----:B0-----:R-:W-:Y:S01]  /*0820*/  IMAD.MOV R20, RZ, RZ, -R11 ;  /* 0x000000ffff147224 */ /* 0x001fe200078e0a0b */
[----:B------:R-:W-:-:S04]  /*0830*/  @!UP2 UIADD3 UR6, -UR11, 0x100000, URZ ;  /* 0x001000000b06a890 */ /* 0x000fc8000fffe13f */
[----:B------:R-:W-:Y:S02]  /*0840*/  @!UP2 USHF.L.U32 UR7, UR6, 0xb, URZ ;  /* 0x0000000b0607a899 */ /* 0x000fe4000800063f */
[----:B------:R-:W-:Y:S01]  /*0850*/  @!UP2 USHF.L.U32 UR6, UR6, 0x1, URZ ;  /* 0x000000010606a899 */ /* 0x000fe2000800063f */
[----:B------:R-:W-:Y:S01]  /*0860*/  LOP3.LUT R147, R9, 0xc, R2, 0x78, !PT ;  /* 0x0000000c09937812 */ /* 0x000fe200078e7802 */
[----:B------:R-:W-:Y:S01]  /*0870*/  VOTEU.ALL UP0, P0 ;  /* 0x00000000003f7886 */ /* 0x000fe20000000000 */
[----:B------:R-:W-:Y:S01]  /*0880*/  VOTEU.ALL UP1, P0 ;  /* 0x00000000003f7886 */ /* 0x000fe20000020000 */
[----:B-1----:R-:W-:Y:S01]  /*0890*/  IMAD R9, R25, R20, R6 ;  /* 0x0000001419097224 */ /* 0x002fe200078e0206 */
[----:B------:R-:W-:Y:S01]  /*08a0*/  LOP3.LUT P0, RZ, R3, 0x7, RZ, 0xc0, !PT ;  /* 0x0000000703ff7812 */ /* 0x000fe2000780c0ff */
[----:B---3--:R-:W-:Y:S01]  /*08b0*/  @!UP2 ULEA UR9, UR10, UR9, 0x18 ;  /* 0x000000090a09a291 */ /* 0x008fe2000f8ec03f */
[----:B------:R0:W1:Y:S01]  /*08c0*/  SHFL.IDX PT, R14, R7, RZ, 0x1f ;  /* 0x00001fff070e7589 */ /* 0x00006200000e0000 */
[----:B------:R-:W-:Y:S01]  /*08d0*/  VOTEU.ALL UP2, P1 ;  /* 0x00000000003f7886 */ /* 0x000fe20000840000 */
[----:B------:R-:W-:-:S02]  /*08e0*/  @P3 LEA.HI R2, R147, R147, RZ, 0x1 ;  /* 0x0000009393023211 */ /* 0x000fc400078f08ff */
[----:B------:R-:W2:Y:S02]  /*08f0*/  FENCE.VIEW.ASYNC.S ;  /* 0x00000000000073c6 */ /* 0x000ea40000000000 */
[----:B--2---:R0:W2:Y:S01]  /*0900*/  @!UP0 SYNCS.EXCH.64 URZ, [UR8+0xe0], UR4 ;  /* 0x0000e004083f85b2 */ /* 0x0040a20008000100 */
[C---:B------:R-:W-:Y:S02]  /*0910*/  ISETP.NE.AND P1, PT, R5.reuse, 0x3, PT ;  /* 0x000000030500780c */ /* 0x040fe40003f25270 */
[----:B------:R-:W-:Y:S02]  /*0920*/  @P3 SHF.R.S32.HI R2, RZ, 0x1, R2 ;  /* 0x00000001ff023819 */ /* 0x000fe40000011402 */
[----:B------:R-:W-:Y:S02]  /*0930*/  ISETP.EQ.OR P1, PT, R5, RZ, !P1 ;  /* 0x000000ff0500720c */ /* 0x000fe40004f22670 */
[----:B------:R-:W-:Y:S02]  /*0940*/  @P3 ISETP.NE.AND P5, PT, R2, R9, PT ;  /* 0x000000090200320c */ /* 0x000fe40003fa5270 */
[----:B------:R-:W-:-:S02]  /*0950*/  ISETP.LT.U32.AND P0, PT, R147, 0x2, !P0 ;  /* 0x000000029300780c */ /* 0x000fc40004701070 */
[----:B------:R-:W-:Y:S02]  /*0960*/  ISETP.EQ.AND P1, PT, R10, RZ, P1 ;  /* 0x000000ff0a00720c */ /* 0x000fe40000f22270 */
[----:B------:R-:W-:Y:S02]  /*0970*/  SEL R9, RZ, 0x1, !P0 ;  /* 0x00000001ff097807 */ /* 0x000fe40004000000 */
[----:B------:R-:W-:Y:S01]  /*0980*/  @P3 SEL R146, RZ, 0x1, P5 ;  /* 0x00000001ff923807 */ /* 0x000fe20002800000 */
[----:B------:R0:W3:Y:S01]  /*0990*/  @!UP1 SYNCS.EXCH.64 URZ, [UR8+0xe8], UR4 ;  /* 0x0000e804083f95b2 */ /* 0x0000e20008000100 */
[----:B------:R-:W-:Y:S01]  /*09a0*/  NOP ;  /* 0x0000000000007918 */ /* 0x000fe20000000000 */
[----:B------:R-:W-:Y:S02]  /*09b0*/  SEL R16, RZ, 0x1, !P1 ;  /* 0x00000001ff107807 */ /* 0x000fe40004800000 */
[----:B------:R-:W-:Y:S02]  /*09c0*/  LOP3.LUT R146, R146, R9, RZ, 0xc0, !PT ;  /* 0x0000000992927212 */ /* 0x000fe400078ec0ff */
[----:B------:R-:W-:Y:S01]  /*09d0*/  SEL R16, R16, 0x2, P6 ;  /* 0x0000000210107807 */ /* 0x000fe20003000000 */
[----:B------:R0:W4:Y:S01]  /*09e0*/  @!UP2 SYNCS.EXCH.64 URZ, [UR9+0xc0], UR6 ;  /* 0x0000c006093fa5b2 */ /* 0x0001220008000100 */
[----:B------:R0:W0:Y:S01]  /*09f0*/  @!UP3 SYNCS.EXCH.64 URZ, [UR9+0xc8], UR6 ;  /* 0x0000c806093fb5b2 */ /* 0x0000220008000100 */
[----:B------:R0:W0:Y:S01]  /*0a00*/  @!UP4 SYNCS.EXCH.64 URZ, [UR9+0xd0], UR6 ;  /* 0x0000d006093fc5b2 */ /* 0x0000220008000100 */
[----:B------:R0:W0:Y:S01]  /*0a10*/  @!UP5 SYNCS.EXCH.64 URZ, [UR9+0xd8], UR6 ;  /* 0x0000d806093fd5b2 */ /* 0x0000220008000100 */
[----:B------:R-:W-:Y:S01]  /*0a20*/  NOP ;  /* 0x0000000000007918 */ /* 0x000fe20000000000 */
[----:B-12---:R-:W-:Y:S05]  /*0a30*/  @!P2 BRA `(.L_x_4) ;  /* 0x000000000008a947 */ /* 0x006fea0003800000 */
[----:B0--34-:R-:W-:Y:S01]  /*0a40*/  UCGABAR_ARV ;  /* 0x00000000000079c7 */ /* 0x019fe20008000000 */
[----:B------:R-:W-:Y:S05]  /*0a50*/  BRA `(.L_x_5) ;  /* 0x0000000000047947 */ /* 0x000fea0003800000 */
.L_x_4:
[----:B0--34-:R-:W-:Y:S01]  /*0a60*/  NOP ;  /* 0x0000000000007918 */ /* 0x019fe20000000000 */
.L_x_5:
[----:B------:R-:W-:Y:S01]  /*0a70*/  ULDC.64 UR4, c[0x0][0x598] ;  /* 0x0001660000047ab9 */ /* 0x000fe20000000a00 */
[----:B------:R-:W-:Y:S01]  /*0a80*/  ULDC.64 UR36, c[0x0][0x208] ;  /* 0x0000820000247ab9 */ /* 0x000fe20000000a00 */
[----:B------:R-:W-:-:S04]  /*0a90*/  ISETP.NE.U32.AND P0, PT, RZ, UR4, PT ;  /* 0x00000004ff007c0c */ /* 0x000fc8000bf05070 */
[----:B------:R-:W-:-:S13]  /*0aa0*/  ISETP.NE.AND.EX P0, PT, RZ, UR5, PT, P0 ;  /* 0x00000005ff007c0c */ /* 0x000fda000bf05300 */
[----:B------:R-:W-:Y:S05]  /*0ab0*/  @!P0 BRA `(.L_x_6) ;  /* 0x00000000001c8947 */ /* 0x000fea0003800000 */
[----:B------:R-:W0:Y:S02]  /*0ac0*/  LDC.64 R8, c[0x0][0x598] ;  /* 0x00016600ff087b82 */ /* 0x000e240000000a00 */
[----:B0-----:R-:W2:Y:S02]  /*0ad0*/  LDG.E.64 R8, desc[UR36][R8.64] ;  /* 0x0000002408087981 */ /* 0x001ea4000c1e1b00 */
[----:B--2---:R-:W-:-:S04]  /*0ae0*/  ISETP.NE.U32.AND P0, PT, R8, RZ, PT ;  /* 0x000000ff0800720c */ /* 0x004fc80003f05070 */
[----:B------:R-:W-:-:S13]  /*0af0*/  ISETP.NE.AND.EX P0, PT, R9, RZ, PT, P0 ;  /* 0x000000ff0900720c */ /* 0x000fda0003f05300 */
[----:B------:R-:W-:Y:S05]  /*0b00*/  @!P0 BRA `(.L_x_6) ;  /* 0x0000000000088947 */ /* 0x000fea0003800000 */
[----:B------:R0:W5:Y:S01]  /*0b10*/  LD.E R145, desc[UR36][R8.64] ;  /* 0x0000002408917980 */ /* 0x000162000c101900 */
[----:B------:R-:W-:Y:S05]  /*0b20*/  BRA `(.L_x_7) ;  /* 0x0000000000247947 */ /* 0x000fea0003800000 */
.L_x_6:
[----:B------:R-:W-:Y:S02]  /*0b30*/  ULDC.64 UR4, c[0x0][0x588] ;  /* 0x0001620000047ab9 */ /* 0x000fe40000000a00 */
[----:B------:R-:W-:-:S04]  /*0b40*/  ISETP.NE.U32.AND P0, PT, RZ, UR4, PT ;  /* 0x00000004ff007c0c */ /* 0x000fc8000bf05070 */
[----:B------:R-:W-:-:S13]  /*0b50*/  ISETP.NE.AND.EX P0, PT, RZ, UR5, PT, P0 ;  /* 0x00000005ff007c0c */ /* 0x000fda000bf05300 */
[----:B------:R-:W-:Y:S05]  /*0b60*/  @!P0 BRA `(.L_x_8) ;  /* 0x00000000000c8947 */ /* 0x000fea0003800000 */
[----:B------:R-:W0:Y:S02]  /*0b70*/  LDC.64 R8, c[0x0][0x588] ;  /* 0x00016200ff087b82 */ /* 0x000e240000000a00 */
[----:B0-----:R1:W5:Y:S01]  /*0b80*/  LDG.E R145, desc[UR36][R8.64] ;  /* 0x0000002408917981 */ /* 0x001362000c1e1900 */
[----:B------:R-:W-:Y:S05]  /*0b90*/  BRA `(.L_x_7) ;  /* 0x0000000000087947 */ /* 0x000fea0003800000 */
.L_x_8:
[----:B------:R-:W-:Y:S02]  /*0ba0*/  ULDC UR4, c[0x0][0x580] ;  /* 0x0001600000047ab9 */ /* 0x000fe40000000800 */
[----:B------:R-:W-:-:S07]  /*0bb0*/  IMAD.U32 R145, RZ, RZ, UR4 ;  /* 0x00000004ff917e24 */ /* 0x000fce000f8e00ff */
.L_x_7:
[----:B------:R-:W-:Y:S02]  /*0bc0*/  ULDC.64 UR4, c[0x0][0x5a0] ;  /* 0x0001680000047ab9 */ /* 0x000fe40000000a00 */
[----:B------:R-:W-:-:S04]  /*0bd0*/  ISETP.NE.U32.AND P0, PT, RZ, UR4, PT ;  /* 0x00000004ff007c0c */ /* 0x000fc8000bf05070 */
[----:B------:R-:W-:-:S13]  /*0be0*/  ISETP.NE.AND.EX P0, PT, RZ, UR5, PT, P0 ;  /* 0x00000005ff007c0c */ /* 0x000fda000bf05300 */
[----:B------:R-:W-:Y:S05]  /*0bf0*/  @!P0 BRA `(.L_x_9) ;  /* 0x00000000001c8947 */ /* 0x000fea0003800000 */
[----:B01----:R-:W0:Y:S02]  /*0c00*/  LDC.64 R8, c[0x0][0x5a0] ;  /* 0x00016800ff087b82 */ /* 0x003e240000000a00 */
[----:B0-----:R-:W2:Y:S02]  /*0c10*/  LDG.E.64 R8, desc[UR36][R8.64] ;  /* 0x0000002408087981 */ /* 0x001ea4000c1e1b00 */
[----:B--2---:R-:W-:-:S04]  /*0c20*/  ISETP.NE.U32.AND P0, PT, R8, RZ, PT ;  /* 0x000000ff0800720c */ /* 0x004fc80003f05070 */
[----:B------:R-:W-:-:S13]  /*0c30*/  ISETP.NE.AND.EX P0, PT, R9, RZ, PT, P0 ;  /* 0x000000ff0900720c */ /* 0x000fda0003f05300 */
[----:B------:R-:W-:Y:S05]  /*0c40*/  @!P0 BRA `(.L_x_9) ;  /* 0x0000000000088947 */ /* 0x000fea0003800000 */
[----:B------:R0:W5:Y:S01]  /*0c50*/  LD.E R144, desc[UR36][R8.64] ;  /* 0x0000002408907980 */ /* 0x000162000c101900 */
[----:B------:R-:W-:Y:S05]  /*0c60*/  BRA `(.L_x_10) ;  /* 0x0000000000247947 */ /* 0x000fea0003800000 */
.L_x_9:
[----:B------:R-:W-:Y:S02]  /*0c70*/  ULDC.64 UR4, c[0x0][0x590] ;  /* 0x0001640000047ab9 */ /* 0x000fe40000000a00 */
[----:B------:R-:W-:-:S04]  /*0c80*/  ISETP.NE.U32.AND P0, PT, RZ, UR4, PT ;  /* 0x00000004ff007c0c */ /* 0x000fc8000bf05070 */
[----:B------:R-:W-:-:S13]  /*0c90*/  ISETP.NE.AND.EX P0, PT, RZ, UR5, PT, P0 ;  /* 0x00000005ff007c0c */ /* 0x000fda000bf05300 */
[----:B------:R-:W-:Y:S05]  /*0ca0*/  @!P0 BRA `(.L_x_11) ;  /* 0x00000000000c8947 */ /* 0x000fea0003800000 */
[----:B01----:R-:W0:Y:S02]  /*0cb0*/  LDC.64 R8, c[0x0][0x590] ;  /* 0x00016400ff087b82 */ /* 0x003e240000000a00 */
[----:B0-----:R1:W5:Y:S01]  /*0cc0*/  LDG.E R144, desc[UR36][R8.64] ;  /* 0x0000002408907981 */ /* 0x001362000c1e1900 */
[----:B------:R-:W-:Y:S05]  /*0cd0*/  BRA `(.L_x_10) ;  /* 0x0000000000087947 */ /* 0x000fea0003800000 */
.L_x_11:
[----:B------:R-:W-:Y:S02]  /*0ce0*/  ULDC UR4, c[0x0][0x584] ;  /* 0x0001610000047ab9 */ /* 0x000fe40000000800 */
[----:B------:R-:W-:-:S07]  /*0cf0*/  IMAD.U32 R144, RZ, RZ, UR4 ;  /* 0x00000004ff907e24 */ /* 0x000fce000f8e00ff */
.L_x_10:
[----:B------:R-:W2:Y:S01]  /*0d00*/  LDC R2, c[0x0][0x65c] ;  /* 0x00019700ff027b82 */ /* 0x000ea20000000800 */
[----:B------:R-:W-:Y:S01]  /*0d10*/  ULDC UR6, c[0x0][0x28c] ;  /* 0x0000a30000067ab9 */ /* 0x000fe20000000800 */
[----:B------:R-:W-:Y:S01]  /*0d20*/  ISETP.NE.AND P0, PT, R10, 0x2, PT ;  /* 0x000000020a00780c */ /* 0x000fe20003f05270 */
[----:B------:R-:W-:Y:S01]  /*0d30*/  UIADD3 UR6, UR6, 0x1f, URZ ;  /* 0x0000001f06067890 */ /* 0x000fe2000fffe03f */
[----:B01----:R-:W-:Y:S01]  /*0d40*/  IMAD.U32 R8, RZ, RZ, UR12 ;  /* 0x0000000cff087e24 */ /* 0x003fe2000f8e00ff */
[----:B------:R-:W-:Y:S01]  /*0d50*/  UMOV UR38, URZ ;  /* 0x0000003f00267c82 */ /* 0x000fe20008000000 */
[----:B------:R-:W-:Y:S01]  /*0d60*/  IMAD.MOV.U32 R9, RZ, RZ, RZ ;  /* 0x000000ffff097224 */ /* 0x000fe200078e00ff */
[----:B------:R-:W-:Y:S01]  /*0d70*/  USHF.R.S32.HI UR7, URZ, 0x1f, UR6 ;  /* 0x0000001f3f077899 */ /* 0x000fe20008011406 */
[----:B------:R-:W-:Y:S01]  /*0d80*/  UMOV UR39, URZ ;  /* 0x0000003f00277c82 */ /* 0x000fe20008000000 */
[----:B------:R-:W-:Y:S02]  /*0d90*/  ULDC.64 UR8, c[0x0][0x650] ;  /* 0x0001940000087ab9 */ /* 0x000fe40000000a00 */
[----:B------:R-:W-:-:S04]  /*0da0*/  ULEA.HI UR7, UR7, UR6, URZ, 0x5 ;  /* 0x0000000607077291 */ /* 0x000fc8000f8f283f */
[----:B------:R-:W-:Y:S01]  /*0db0*/  USHF.R.S32.HI UR40, URZ, 0x5, UR7 ;  /* 0x000000053f287899 */ /* 0x000fe20008011407 */
[----:B--2---:R-:W-:-:S13]  /*0dc0*/  ISETP.NE.AND P1, PT, R2, 0x1, PT ;  /* 0x000000010200780c */ /* 0x004fda0003f25270 */
[----:B------:R-:W0:Y:S01]  /*0dd0*/  @P1 LDC R19, c[0x0][0x10] ;  /* 0x00000400ff131b82 */ /* 0x000e220000000800 */
[----:B------:R-:W-:Y:S02]  /*0de0*/  @P1 IMAD.MOV.U32 R7, RZ, RZ, RZ ;  /* 0x000000ffff071224 */ /* 0x000fe400078e00ff */
[----:B------:R-:W-:-:S05]  /*0df0*/  @P1 IMAD.MOV.U32 R17, RZ, RZ, RZ ;  /* 0x000000ffff111224 */ /* 0x000fca00078e00ff */
[----:B------:R-:W1:Y:S01]  /*0e00*/  @!P1 LDC R11, c[0x0][0xc] ;  /* 0x00000300ff0b9b82 */ /* 0x000e620000000800 */
[----:B------:R-:W-:Y:S01]  /*0e10*/  ULDC UR4, c[0x0][0xc] ;  /* 0x0000030000047ab9 */ /* 0x000fe20000000800 */
[----:B------:R-:W-:Y:S02]  /*0e20*/  ULDC UR5, c[0x0][0x10] ;  /* 0x0000040000057ab9 */ /* 0x000fe40000000800 */
[----:B------:R-:W-:-:S04]  /*0e30*/  UIMAD.WIDE.U32 UR4, UR4, UR5, URZ ;  /* 0x00000005040472a5 */ /* 0x000fc8000f8e003f */
[----:B------:R-:W2:Y:S01]  /*0e40*/  LDC R2, c[0x0][0x14] ;  /* 0x00000500ff027b82 */ /* 0x000ea20000000800 */
[----:B0-----:R-:W-:-:S04]  /*0e50*/  @P1 IMAD.WIDE.U32 R18, R19, UR12, R6 ;  /* 0x0000000c13121c25 */ /* 0x001fc8000f8e0006 */
[----:B------:R-:W-:Y:S02]  /*0e60*/  @P1 IMAD.IADD R17, R19, 0x1, R17 ;  /* 0x0000000113111824 */ /* 0x000fe400078e0211 */
[----:B-1----:R-:W-:-:S04]  /*0e70*/  @!P1 IMAD.WIDE.U32 R8, R6, R11, R8 ;  /* 0x0000000b06089225 */ /* 0x002fc800078e0008 */
[----:B------:R-:W-:Y:S02]  /*0e80*/  @!P1 IMAD.MOV.U32 R18, RZ, RZ, R8 ;  /* 0x000000ffff129224 */ /* 0x000fe400078e0008 */
[----:B------:R-:W-:Y:S02]  /*0e90*/  @!P1 IMAD.MOV.U32 R17, RZ, RZ, R9 ;  /* 0x000000ffff119224 */ /* 0x000fe400078e0009 */
[----:B--2---:R-:W-:-:S04]  /*0ea0*/  IMAD.WIDE.U32 R12, R2, UR4, RZ ;  /* 0x00000004020c7c25 */ /* 0x004fc8000f8e00ff */
[----:B------:R-:W-:Y:S01]  /*0eb0*/  IMAD R23, R2, UR5, RZ ;  /* 0x0000000502177c24 */ /* 0x000fe2000f8e02ff */
[----:B------:R0:W-:Y:S03]  /*0ec0*/  STL.64 [R1], R12 ;  /* 0x0000000c01007387 */ /* 0x0001e60000100a00 */
[----:B------:R-:W-:Y:S01]  /*0ed0*/  IMAD.IADD R23, R13, 0x1, R23 ;  /* 0x000000010d177824 */ /* 0x000fe200078e0217 */
[----:B------:R-:W-:Y:S06]  /*0ee0*/  @P0 BRA `(.L_x_12) ;  /* 0x0000000000200947 */ /* 0x000fec0003800000 */
[----:B------:R-:W-:Y:S01]  /*0ef0*/  UISETP.GE.U32.AND UP0, UPT, UR40, 0xb, UPT ;  /* 0x0000000b2800788c */ /* 0x000fe2000bf06070 */
[----:B------:R-:W-:Y:S01]  /*0f00*/  IADD3 R18, P0, R18, R12, RZ ;  /* 0x0000000c12127210 */ /* 0x000fe20007f1e0ff */
[----:B------:R-:W-:Y:S01]  /*0f10*/  UIMAD.WIDE.U32 UR4, UR40, -0x45d1745d, URZ ;  /* 0xba2e8ba3280478a5 */ /* 0x000fe2000f8e003f */
[----:B------:R-:W-:-:S03]  /*0f20*/  UMOV UR39, URZ ;  /* 0x0000003f00277c82 */ /* 0x000fc60008000000 */
[----:B------:R-:W-:Y:S01]  /*0f30*/  USHF.R.U32.HI UR4, URZ, 0x3, UR5 ;  /* 0x000000033f047899 */ /* 0x000fe20008011605 */
[----:B------:R-:W-:-:S03]  /*0f40*/  IMAD.X R17, R23, 0x1, R17, P0 ;  /* 0x0000000117117824 */ /* 0x000fc600000e0611 */
[----:B------:R-:W-:Y:S02]  /*0f50*/  UIMAD UR38, UR4, -0xb, UR40 ;  /* 0xfffffff5042678a4 */ /* 0x000fe4000f8e0228 */
[----:B------:R-:W-:-:S12]  /*0f60*/  @UP0 ULOP3.LUT UR39, UR4, 0x1, URZ, 0xc0, !UPT ;  /* 0x0000000104270892 */ /* 0x000fd8000f8ec03f */
.L_x_12:
[----:B------:R-:W-:Y:S01]  /*0f70*/  ISETP.GE.U32.AND P0, PT, R18, UR8, PT ;  /* 0x0000000812007c0c */ /* 0x000fe2000bf06070 */
[----:B------:R-:W-:Y:S01]  /*0f80*/  IMAD.MOV.U32 R19, RZ, RZ, -0x1 ;  /* 0xffffffffff137424 */ /* 0x000fe200078e00ff */
[----:B------:R-:W-:Y:S01]  /*0f90*/  PRMT R8, RZ, 0x7610, R8 ;  /* 0x00007610ff087816 */ /* 0x000fe20000000008 */
[----:B------:R-:W-:Y:S01]  /*0fa0*/  IMAD.MOV.U32 R22, RZ, RZ, -0x1 ;  /* 0xffffffffff167424 */ /* 0x000fe200078e00ff */
[----:B------:R-:W-:Y:S01]  /*0fb0*/  ISETP.GE.U32.AND.EX P0, PT, R17, UR9, PT, P0 ;  /* 0x0000000911007c0c */ /* 0x000fe2000bf06100 */
[----:B------:R-:W-:-:S12]  /*0fc0*/  IMAD.MOV.U32 R2, RZ, RZ, -0x1 ;  /* 0xffffffffff027424 */ /* 0x000fd800078e00ff */
[----:B------:R-:W-:Y:S05]  /*0fd0*/  @P0 BRA `(.L_x_13) ;  /* 0x00000004002c0947 */ /* 0x000fea0003800000 */
[----:B------:R-:W1:Y:S01]  /*0fe0*/  LDC.64 R26, c[0x0][0x628] ;  /* 0x00018a00ff1a7b82 */ /* 0x000e620000000a00 */
[----:B------:R-:W-:Y:S02]  /*0ff0*/  IMAD.MOV.U32 R8, RZ, RZ, R18 ;  /* 0x000000ffff087224 */ /* 0x000fe400078e0012 */
[----:B------:R-:W-:-:S05]  /*1000*/  IMAD.MOV.U32 R9, RZ, RZ, R17 ;  /* 0x000000ffff097224 */ /* 0x000fca00078e0011 */
[----:B------:R-:W2:Y:S08]  /*1010*/  LDC R2, c[0x0][0x630] ;  /* 0x00018c00ff027b82 */ /* 0x000eb00000000800 */
[----:B------:R-:W3:Y:S01]  /*1020*/  LDC.64 R28, c[0x0][0x620] ;  /* 0x00018800ff1c7b82 */ /* 0x000ee20000000a00 */
[----:B-1----:R-:W-:-:S04]  /*1030*/  ISETP.NE.U32.AND P0, PT, R26, RZ, PT ;  /* 0x000000ff1a00720c */ /* 0x002fc80003f05070 */
[----:B------:R-:W-:-:S13]  /*1040*/  ISETP.NE.AND.EX P0, PT, R27, RZ, PT, P0 ;  /* 0x000000ff1b00720c */ /* 0x000fda0003f05300 */
[----:B--23--:R-:W-:Y:S05]  /*1050*/  @!P0 BRA `(.L_x_14) ;  /* 0x0000000000288947 */ /* 0x00cfea0003800000 */
[----:B0-----:R-:W0:Y:S02]  /*1060*/  LDC R13, c[0x0][0x634] ;  /* 0x00018d00ff0d7b82 */ /* 0x001e240000000800 */
[----:B0-----:R-:W-:-:S05]  /*1070*/  IADD3 R13, P0, R18, R13, RZ ;  /* 0x0000000d120d7210 */ /* 0x001fca0007f1e0ff */
[----:B------:R-:W-:-:S04]  /*1080*/  IMAD.X R15, RZ, RZ, R17, P0 ;  /* 0x000000ffff0f7224 */ /* 0x000fc800000e0611 */
[----:B------:R-:W-:-:S04]  /*1090*/  IMAD.WIDE.U32 R8, R15, R26, RZ ;  /* 0x0000001a0f087225 */ /* 0x000fc800078e00ff */
[----:B------:R-:W-:-:S04]  /*10a0*/  IMAD.WIDE.U32 R10, P0, R13, R27, R8 ;  /* 0x0000001b0d0a7225 */ /* 0x000fc80007800008 */
[----:B------:R-:W-:-:S04]  /*10b0*/  IMAD.WIDE.U32 R8, R13, R26, RZ ;  /* 0x0000001a0d087225 */ /* 0x000fc800078e00ff */
[----:B------:R-:W-:Y:S01]  /*10c0*/  IMAD.X R13, RZ, RZ, RZ, P0 ;  /* 0x000000ffff0d7224 */ /* 0x000fe200000e06ff */
[----:B------:R-:W-:Y:S01]  /*10d0*/  IADD3 RZ, P0, R9, R10, RZ ;  /* 0x0000000a09ff7210 */ /* 0x000fe20007f1e0ff */
[----:B------:R-:W-:-:S04]  /*10e0*/  IMAD.MOV.U32 R12, RZ, RZ, R11 ;  /* 0x000000ffff0c7224 */ /* 0x000fc800078e000b */
[----:B------:R-:W-:-:S08]  /*10f0*/  IMAD.WIDE.U32.X R8, R15, R27, R12, P0 ;  /* 0x0000001b0f087225 */ /* 0x000fd000000e040c */
.L_x_14:
[----:B------:R-:W1:Y:S01]  /*1100*/  LDC.64 R32, c[0x0][0x640] ;  /* 0x00019000ff207b82 */ /* 0x000e620000000a00 */
[-C--:B------:R-:W-:Y:S01]  /*1110*/  SHF.R.U64 R30, R8, R2.reuse, R9 ;  /* 0x00000002081e7219 */ /* 0x080fe20000001209 */
[----:B------:R-:W-:Y:S01]  /*1120*/  IMAD.MOV.U32 R19, RZ, RZ, R17 ;  /* 0x000000ffff137224 */ /* 0x000fe200078e0011 */
[----:B------:R-:W-:Y:S01]  /*1130*/  SHF.R.U32.HI R2, RZ, R2, R9 ;  /* 0x00000002ff027219 */ /* 0x000fe20000011609 */
[----:B------:R-:W-:Y:S01]  /*1140*/  IMAD.MOV.U32 R26, RZ, RZ, 0x1 ;  /* 0x00000001ff1a7424 */ /* 0x000fe200078e00ff */
[----:B------:R-:W-:-:S03]  /*1150*/  IADD3 R11, P0, RZ, -R30, RZ ;  /* 0x8000001eff0b7210 */ /* 0x000fc60007f1e0ff */
[----:B------:R-:W2:Y:S02]  /*1160*/  LDC R10, c[0x0][0x618] ;  /* 0x00018600ff0a7b82 */ /* 0x000ea40000000800 */
[----:B------:R-:W-:-:S04]  /*1170*/  IMAD.X R9, RZ, RZ, ~R2, P0 ;  /* 0x000000ffff097224 */ /* 0x000fc800000e0e02 */
[-C--:B------:R-:W-:Y:S02]  /*1180*/  IMAD R2, R9, R28.reuse, RZ ;  /* 0x0000001c09027224 */ /* 0x080fe400078e02ff */
[----:B0-----:R-:W0:Y:S01]  /*1190*/  LDC R13, c[0x0][0x608] ;  /* 0x00018200ff0d7b82 */ /* 0x001e220000000800 */
[----:B------:R-:W-:-:S04]  /*11a0*/  IMAD.WIDE.U32 R8, R11, R28, R18 ;  /* 0x0000001c0b087225 */ /* 0x000fc800078e0012 */
[----:B------:R-:W-:Y:S02]  /*11b0*/  IMAD R11, R11, R29, R2 ;  /* 0x0000001d0b0b7224 */ /* 0x000fe400078e0202 */
[----:B------:R-:W-:Y:S01]  /*11c0*/  IMAD.MOV.U32 R2, RZ, RZ, -0x1 ;  /* 0xffffffffff027424 */ /* 0x000fe200078e00ff */
[----:B------:R-:W3:Y:S01]  /*11d0*/  LDC R31, c[0x0][0x658] ;  /* 0x00019600ff1f7b82 */ /* 0x000ee20000000800 */
[----:B------:R-:W-:Y:S01]  /*11e0*/  IMAD.IADD R9, R9, 0x1, R11 ;  /* 0x0000000109097824 */ /* 0x000fe200078e020b */
[----:B-1----:R-:W-:-:S04]  /*11f0*/  ISETP.NE.U32.AND P0, PT, R32, RZ, PT ;  /* 0x000000ff2000720c */ /* 0x002fc80003f05070 */
[----:B------:R-:W-:Y:S02]  /*1200*/  ISETP.NE.AND.EX P0, PT, R33, RZ, PT, P0 ;  /* 0x000000ff2100720c */ /* 0x000fe40003f05300 */
[----:B------:R-:W1:Y:S01]  /*1210*/  LDC R29, c[0x0][0x600] ;  /* 0x00018000ff1d7b82 */ /* 0x000e620000000800 */
[-CC-:B--2---:R-:W-:Y:S02]  /*1220*/  SHF.R.U64 R27, R8, R10.reuse, R9.reuse ;  /* 0x0000000a081b7219 */ /* 0x184fe40000001209 */
[----:B------:R-:W-:-:S05]  /*1230*/  SHF.R.U32.HI R8, RZ, R10, R9 ;  /* 0x0000000aff087219 */ /* 0x000fca0000011609 */
[----:B------:R-:W2:Y:S01]  /*1240*/  LDC R22, c[0x0][0x648] ;  /* 0x00019200ff167b82 */ /* 0x000ea20000000800 */
[-CC-:B0-----:R-:W-:Y:S02]  /*1250*/  SHF.R.U64 R34, R27, R13.reuse, R8.reuse ;  /* 0x0000000d1b227219 */ /* 0x181fe40000001208 */
[----:B------:R-:W-:-:S05]  /*1260*/  SHF.R.U32.HI R8, RZ, R13, R8 ;  /* 0x0000000dff087219 */ /* 0x000fca0000011608 */
[----:B------:R-:W0:Y:S01]  /*1270*/  LDC R24, c[0x0][0x638] ;  /* 0x00018e00ff187b82 */ /* 0x000e220000000800 */
[-CC-:B---3--:R-:W-:Y:S02]  /*1280*/  SHF.R.U64 R36, R34, R31.reuse, R8.reuse ;  /* 0x0000001f22247219 */ /* 0x188fe40000001208 */
[-C--:B------:R-:W-:Y:S02]  /*1290*/  SHF.L.U32 R2, R2, R31.reuse, RZ ;  /* 0x0000001f02027219 */ /* 0x080fe400000006ff */
[----:B------:R-:W-:Y:S01]  /*12a0*/  SHF.R.U32.HI R9, RZ, R31, R8 ;  /* 0x0000001fff097219 */ /* 0x000fe20000011608 */
[----:B------:R-:W-:Y:S01]  /*12b0*/  IMAD.MOV.U32 R8, RZ, RZ, R36 ;  /* 0x000000ffff087224 */ /* 0x000fe200078e0024 */
[----:B------:R-:W-:Y:S01]  /*12c0*/  LOP3.LUT R15, RZ, R2, RZ, 0x33, !PT ;  /* 0x00000002ff0f7212 */ /* 0x000fe200078e33ff */
[----:B------:R-:W3:Y:S01]  /*12d0*/  LDC R28, c[0x0][0x610] ;  /* 0x00018400ff1c7b82 */ /* 0x000ee20000000800 */
[----:B------:R-:W-:Y:S05]  /*12e0*/  @!P0 BRA `(.L_x_15) ;  /* 0x0000000000288947 */ /* 0x000fea0003800000 */
[----:B------:R-:W4:Y:S02]  /*12f0*/  LDC R13, c[0x0][0x64c] ;  /* 0x00019300ff0d7b82 */ /* 0x000f240000000800 */
[----:B----4-:R-:W-:-:S05]  /*1300*/  IADD3 R13, P0, R36, R13, RZ ;  /* 0x0000000d240d7210 */ /* 0x010fca0007f1e0ff */
        /* <DEDUP_REMOVED lines=8> */
.L_x_15:
[----:B--2---:R-:W-:Y:S01]  /*1390*/  SHF.R.U64 R7, R8, R22, R9 ;  /* 0x0000001608077219 */ /* 0x004fe20000001209 */
[----:B-1----:R-:W-:Y:S01]  /*13a0*/  VIADD R8, R29, 0xffffffff ;  /* 0xffffffff1d087836 */ /* 0x002fe20000000000 */
[----:B------:R-:W-:Y:S01]  /*13b0*/  SHF.L.U32 R2, R26, R31, RZ ;  /* 0x0000001f1a027219 */ /* 0x000fe200000006ff */
[----:B------:R-:W-:Y:S01]  /*13c0*/  @P1 IMAD R21, R25, R20, R6 ;  /* 0x0000001419151224 */ /* 0x000fe200078e0206 */
[----:B------:R-:W-:Y:S01]  /*13d0*/  LOP3.LUT R15, R34, R15, RZ, 0xc0, !PT ;  /* 0x0000000f220f7212 */ /* 0x000fe200078ec0ff */
[----:B------:R-:W-:Y:S01]  /*13e0*/  IMAD.MOV R9, RZ, RZ, -R7 ;  /* 0x000000ffff097224 */ /* 0x000fe200078e0a07 */
[----:B------:R-:W-:-:S03]  /*13f0*/  LOP3.LUT R8, R27, R8, RZ, 0xc0, !PT ;  /* 0x000000081b087212 */ /* 0x000fc600078ec0ff */
[----:B------:R-:W-:Y:S02]  /*1400*/  IMAD R6, R2, R7, R15 ;  /* 0x0000000702067224 */ /* 0x000fe400078e020f */
[----:B0-----:R-:W-:Y:S02]  /*1410*/  IMAD R2, R9, R24, R36 ;  /* 0x0000001809027224 */ /* 0x001fe400078e0224 */
[----:B---3--:R-:W-:Y:S02]  /*1420*/  IMAD R19, R6, R28, R21 ;  /* 0x0000001c06137224 */ /* 0x008fe400078e0215 */
[----:B------:R-:W-:Y:S02]  /*1430*/  IMAD R2, R2, R29, R8 ;  /* 0x0000001d02027224 */ /* 0x000fe400078e0208 */
[----:B------:R-:W-:-:S03]  /*1440*/  IMAD.MOV.U32 R6, RZ, RZ, 0x1 ;  /* 0x00000001ff067424 */ /* 0x000fc600078e00ff */
[----:B------:R-:W-:Y:S02]  /*1450*/  SEL R22, R2, R19, !P1 ;  /* 0x0000001302167207 */ /* 0x000fe40004800000 */
[----:B------:R-:W-:Y:S01]  /*1460*/  SEL R19, R19, R2, !P1 ;  /* 0x0000000213137207 */ /* 0x000fe20004800000 */
[----:B------:R-:W-:Y:S01]  /*1470*/  IMAD.MOV.U32 R2, RZ, RZ, R30 ;  /* 0x000000ffff027224 */ /* 0x000fe200078e001e */
[----:B------:R-:W-:-:S07]  /*1480*/  PRMT R8, R6, 0x7610, R8 ;  /* 0x0000761006087816 */ /* 0x000fce0000000008 */
.L_x_13:
[----:B------:R-:W-:Y:S05]  /*1490*/  @!P2 BRA `(.L_x_16) ;  /* 0x00000000000ca947 */ /* 0x000fea0003800000 */
[----:B------:R-:W-:Y:S01]  /*14a0*/  UCGABAR_WAIT ;  /* 0x0000000000007dc7 */ /* 0x000fe20008000000 */
[----:B------:R-:W-:Y:S01]  /*14b0*/  CCTL.IVALL ;  /* 0x00000000ff00798f */ /* 0x000fe20002000000 */
[----:B------:R-:W-:Y:S05]  /*14c0*/  BRA `(.L_x_17) ;  /* 0x0000000000047947 */ /* 0x000fea0003800000 */
.L_x_16:
[----:B------:R-:W-:Y:S06]  /*14d0*/  BAR.SYNC.DEFER_BLOCKING 0x0 ;  /* 0x0000000000007b1d */ /* 0x000fec0000010000 */
.L_x_17:
[----:B------:R-:W-:Y:S05]  /*14e0*/  @!P4 BRA `(.L_x_18) ;  /* 0x000000a40040c947 */ /* 0x000fea0003800000 */
[----:B------:R-:W-:-:S13]  /*14f0*/  ISETP.GT.U32.AND P0, PT, R35, 0x1, PT ;  /* 0x000000012300780c */ /* 0x000fda0003f04070 */
[----:B------:R-:W-:Y:S05]  /*1500*/  @P0 EXIT ;  /* 0x000000000000094d */ /* 0x000fea0003800000 */
.L_x_19:
[----:B------:R-:W-:-:S08]  /*1510*/  NOP ;  /* 0x0000000000007918 */ /* 0x000fd00000000000 */
[----:B------:R-:W1:Y:S02]  /*1520*/  USETMAXREG.TRY_ALLOC.CTAPOOL UP0, 0xe8 ;  /* 0x000000e8000079c8 */ /* 0x000e640008000600 */
[----:B-1----:R-:W-:-:S13]  /*1530*/  PLOP3.LUT P0, PT, PT, PT, UP0, 0x80, 0x0 ;  /* 0x000000000000781c */ /* 0x002fda0003f0f008 */
[----:B------:R-:W-:Y:S05]  /*1540*/  @!P0 BRA `(.L_x_19) ;  /* 0xfffffffc00f08947 */ /* 0x000fea000383ffff */
[----:B------:R-:W-:-:S13]  /*1550*/  LOP3.LUT P0, RZ, R8, 0xff, RZ, 0xc0, !PT ;  /* 0x000000ff08ff7812 */ /* 0x000fda000780c0ff */
[----:B------:R-:W-:Y:S05]  /*1560*/  @!P0 EXIT ;  /* 0x000000000000894d */ /* 0x000fea0003800000 */
[----:B------:R-:W1:Y:S01]  /*1570*/  S2UR UR4, SR_CgaCtaId ;  /* 0x00000000000479c3 */ /* 0x000e620000008800 */
[----:B------:R-:W-:Y:S01]  /*1580*/  VIADD R14, R14, 0xffffffff ;  /* 0xffffffff0e0e7836 */ /* 0x000fe20000000000 */
[CC--:B------:R-:W-:Y:S01]  /*1590*/  LEA.HI R4, R0.reuse, R3.reuse, RZ, 0x2 ;  /* 0x0000000300047211 */ /* 0x0c0fe200078f10ff */
[----:B------:R-:W-:Y:S01]  /*15a0*/  UMOV UR42, 0x400 ;  /* 0x00000400002a7882 */ /* 0x000fe20000000000 */
[----:B------:R-:W-:Y:S01]  /*15b0*/  LEA.HI R0, R0, R3, RZ, 0x5 ;  /* 0x0000000300007211 */ /* 0x000fe200078f28ff */
[----:B------:R-:W-:Y:S01]  /*15c0*/  UISETP.LT.AND UP0, UPT, UR40, 0x1, UPT ;  /* 0x000000012800788c */ /* 0x000fe2000bf01270 */
[----:B------:R-:W-:Y:S01]  /*15d0*/  R2UR UR43, R14 ;  /* 0x000000000e2b72ca */ /* 0x000fe200000e0000 */
[----:B------:R-:W-:Y:S01]  /*15e0*/  USHF.L.U32 UR41, UR40, 0x1, URZ ;  /* 0x0000000128297899 */ /* 0x000fe2000800063f */
[--C-:B------:R-:W-:Y:S01]  /*15f0*/  SHF.R.S32.HI R148, RZ, 0x2, R4.reuse ;  /* 0x00000002ff947819 */ /* 0x100fe20000011404 */
[----:B------:R-:W-:Y:S01]  /*1600*/  USEL UR45, UR40, 0x1, UP0 ;  /* 0x00000001282d7887 */ /* 0x000fe20008000000 */
[----:B------:R-:W-:-:S02]  /*1610*/  SHF.R.S32.HI R5, RZ, 0x1f, R4 ;  /* 0x0000001fff057819 */ /* 0x000fc40000011404 */
[----:B------:R-:W-:Y:S01]  /*1620*/  LOP3.LUT R150, R4, 0xfffffffc, RZ, 0xc0, !PT ;  /* 0xfffffffc04967812 */ /* 0x000fe200078ec0ff */
[----:B------:R-:W-:Y:S01]  /*1630*/  UIADD3 UR45, -UR45, UR40, URZ ;  /* 0x000000282d2d7290 */ /* 0x000fe2000fffe13f */
[----:B------:R-:W-:Y:S02]  /*1640*/  LEA.HI R5, R5, R148, RZ, 0x3 ;  /* 0x0000009405057211 */ /* 0x000fe400078f18ff */
[----:B------:R-:W-:Y:S01]  /*1650*/  ISETP.NE.AND P0, PT, R14, RZ, PT ;  /* 0x000000ff0e00720c */ /* 0x000fe20003f05270 */
[----:B------:R-:W-:Y:S01]  /*1660*/  IMAD.IADD R150, R3, 0x1, -R150 ;  /* 0x0000000103967824 */ /* 0x000fe200078e0a96 */
[----:B------:R-:W-:Y:S01]  /*1670*/  LOP3.LUT R5, R5, 0xfffffff8, RZ, 0xc0, !PT ;  /* 0xfffffff805057812 */ /* 0x000fe200078ec0ff */
[----:B------:R-:W-:Y:S01]  /*1680*/  USHF.L.U32 UR43, UR43, 0x3, URZ ;  /* 0x000000032b2b7899 */ /* 0x000fe2000800063f */
[----:B------:R-:W-:Y:S02]  /*1690*/  LOP3.LUT R156, R16, 0x1, RZ, 0xfc, !PT ;  /* 0x00000001109c7812 */ /* 0x000fe400078efcff */
[----:B------:R-:W-:Y:S01]  /*16a0*/  SEL R157, RZ, 0x1, P0 ;  /* 0x00000001ff9d7807 */ /* 0x000fe20000000000 */
[----:B------:R-:W-:Y:S01]  /*16b0*/  IMAD.IADD R148, R148, 0x1, -R5 ;  /* 0x0000000194947824 */ /* 0x000fe200078e0a05 */
[----:B-1----:R-:W-:Y:S01]  /*16c0*/  ULEA UR42, UR4, UR42, 0x18 ;  /* 0x0000002a042a7291 */ /* 0x002fe2000f8ec03f */
[----:B------:R-:W-:Y:S01]  /*16d0*/  SHF.R.S32.HI R5, RZ, 0x5, R0 ;  /* 0x00000005ff057819 */ /* 0x000fe20000011400 */
[----:B------:R-:W-:Y:S01]  /*16e0*/  IMAD.U32 R152, RZ, RZ, UR43 ;  /* 0x0000002bff987e24 */ /* 0x000fe2000f8e00ff */
[----:B------:R-:W-:Y:S01]  /*16f0*/  ULDC UR4, c[0x0][0x284] ;  /* 0x0000a10000047ab9 */ /* 0x000fe20000000800 */
[----:B------:R-:W-:Y:S01]  /*1700*/  UIADD3 UR44, UR42, 0xc0, URZ ;  /* 0x000000c02a2c7890 */ /* 0x000fe2000fffe03f */
[--C-:B------:R-:W-:Y:S01]  /*1710*/  SHF.R.S32.HI R149, RZ, 0x1f, R148.reuse ;  /* 0x0000001fff957819 */ /* 0x100fe20000011494 */
[----:B------:R-:W-:Y:S01]  /*1720*/  IMAD R155, R5, -0x10, -R148 ;  /* 0xfffffff0059b7824 */ /* 0x000fe200078e0a94 */
[----:B------:R-:W-:-:S02]  /*1730*/  LOP3.LUT R154, R152, 0x8, RZ, 0xc0, !PT ;  /* 0x00000008989a7812 */ /* 0x000fc400078ec0ff */
[----:B------:R-:W-:Y:S01]  /*1740*/  LOP3.LUT R152, R152, 0x8, RZ, 0xc, !PT ;  /* 0x0000000898987812 */ /* 0x000fe200078e0cff */
[----:B------:R-:W-:Y:S01]  /*1750*/  IMAD.U32 R151, RZ, RZ, UR44 ;  /* 0x0000002cff977e24 */ /* 0x000fe2000f8e00ff */
[----:B------:R-:W-:Y:S01]  /*1760*/  LOP3.LUT R154, R154, 0x18, RZ, 0x3c, !PT ;  /* 0x000000189a9a7812 */ /* 0x000fe200078e3cff */
[----:B------:R-:W-:-:S04]  /*1770*/  IMAD.WIDE R148, R5, 0x10, R148 ;  /* 0x0000001005947825 */ /* 0x000fc800078e0294 */
[----:B------:R-:W-:Y:S02]  /*1780*/  VIADD R153, R151, UR43 ;  /* 0x0000002b97997c36 */ /* 0x000fe40008000000 */
[----:B------:R-:W-:-:S07]  /*1790*/  VIADD R155, R155, UR4 ;  /* 0x000000049b9b7c36 */ /* 0x000fce0008000000 */
.L_x_279:
[----:B------:R-:W-:Y:S01]  /*17a0*/  SHF.L.U32 R0, R157, 0x1f, RZ ;  /* 0x0000001f9d007819 */ /* 0x000fe200000006ff */
[----:B------:R-:W-:Y:S02]  /*17b0*/  ULDC UR4, c[0x0][0x28c] ;  /* 0x0000a30000047ab9 */ /* 0x000fe40000000800 */
[----:B------:R-:W-:Y:S01]  /*17c0*/  ISETP.LT.AND P1, PT, RZ, UR4, PT ;  /* 0x00000004ff007c0c */ /* 0x000fe2000bf21270 */
[----:B------:R-:W1:Y:S02]  /*17d0*/  SYNCS.PHASECHK.TRANS64.TRYWAIT P0, [R151+UR43], R0 ;  /* 0x00000000970075a7 */ /* 0x000e64000800016b */
[----:B-1-34-:R-:W-:Y:S10]  /*17e0*/  @!P0 BRA `(.L_x_20) ;  /* 0x000000b4008c8947 */ /* 0x01aff40003800000 */
.L_x_308:
[----:B------:R-:W-:Y:S05]  /*17f0*/  @P1 BRA `(.L_x_21) ;  /* 0x0000000000401947 */ /* 0x000fea0003800000 */
[----:B-1----:R-:W-:Y:S01]  /*1800*/  MOV R0, 0x0 ;  /* 0x0000000000007802 */ /* 0x002fe20000000f00 */
[----:B------:R-:W-:Y:S01]  /*1810*/  ULDC.64 UR4, c[0x4][0x68] ;  /* 0x01001a0000047ab9 */ /* 0x000fe20000000a00 */
[----:B------:R-:W-:Y:S01]  /*1820*/  ULDC.64 UR6, c[0x4][0x8] ;  /* 0x0100020000067ab9 */ /* 0x000fe20000000a00 */
[----:B------:R-:W-:Y:S01]  /*1830*/  IMAD.U32 R4, RZ, RZ, UR4 ;  /* 0x00000004ff047e24 */ /* 0x000fe2000f8e00ff */
[----:B------:R1:W2:Y:S01]  /*1840*/  LDC.64 R14, c[0x4][R0] ;  /* 0x01000000000e7b82 */ /* 0x0002a20000000a00 */
[----:B------:R-:W-:Y:S01]  /*1850*/  IMAD.U32 R5, RZ, RZ, UR5 ;  /* 0x00000005ff057e24 */ /* 0x000fe2000f8e00ff */
[----:B------:R-:W-:Y:S01]  /*1860*/  ULDC.64 UR4, c[0x4][0x70] ;  /* 0x01001c0000047ab9 */ /* 0x000fe20000000a00 */
[----:B------:R-:W-:Y:S02]  /*1870*/  IMAD.U32 R10, RZ, RZ, UR6 ;  /* 0x00000006ff0a7e24 */ /* 0x000fe4000f8e00ff */
[----:B------:R-:W-:Y:S02]  /*1880*/  IMAD.U32 R6, RZ, RZ, UR4 ;  /* 0x00000004ff067e24 */ /* 0x000fe4000f8e00ff */
[----:B------:R-:W-:-:S02]  /*1890*/  IMAD.U32 R7, RZ, RZ, UR5 ;  /* 0x00000005ff077e24 */ /* 0x000fc4000f8e00ff */
[----:B------:R-:W-:Y:S02]  /*18a0*/  IMAD.U32 R11, RZ, RZ, UR7 ;  /* 0x00000007ff0b7e24 */ /* 0x000fe4000f8e00ff */
[----:B------:R-:W-:Y:S02]  /*18b0*/  IMAD.MOV.U32 R8, RZ, RZ, 0x1e1 ;  /* 0x000001e1ff087424 */ /* 0x000fe400078e00ff */
[----:B0-----:R-:W-:Y:S02]  /*18c0*/  IMAD.MOV.U32 R12, RZ, RZ, 0x1 ;  /* 0x00000001ff0c7424 */ /* 0x001fe400078e00ff */
[----:B-1----:R-:W-:-:S07]  /*18d0*/  IMAD.MOV.U32 R13, RZ, RZ, RZ ;  /* 0x000000ffff0d7224 */ /* 0x002fce00078e00ff */
[----:B------:R-:W-:-:S07]  /*18e0*/  LEPC R20, `(.L_x_21) ;  /* 0x000000001014794e */ /* 0x000fce0000000000 */
[----:B--2--5:R-:W-:Y:S05]  /*18f0*/  CALL.ABS.NOINC R14 ;  /* 0x000000000e007343 */ /* 0x024fea0003c00000 */
.L_x_21:
[----:B------:R-:W-:-:S13]  /*1900*/  ISETP.NE.AND P0, PT, R156, 0x3, PT ;  /* 0x000000039c00780c */ /* 0x000fda0003f05270 */
[----:B------:R-:W-:Y:S05]  /*1910*/  @!P0 BRA `(.L_x_22) ;  /* 0x0000000000048947 */ /* 0x000fea0003800000 */
[----:B------:R-:W-:Y:S01]  /*1920*/  BPT.TRAP 0x1 ;  /* 0x000000040000795c */ /* 0x000fe20000300000 */
.L_x_22:
[----:B------:R-:W-:Y:S02]  /*1930*/  IMAD.U32 R3, RZ, RZ, UR38 ;  /* 0x00000026ff037e24 */ /* 0x000fe4000f8e00ff */
[----:B-1----:R-:W-:-:S03]  /*1940*/  IMAD.U32 R0, RZ, RZ, UR39 ;  /* 0x00000027ff007e24 */ /* 0x002fc6000f8e00ff */
[----:B------:R-:W-:Y:S02]  /*1950*/  LEA R3, R3, UR42, 0x3 ;  /* 0x0000002a03037c11 */ /* 0x000fe4000f8e18ff */
[----:B------:R-:W-:-:S04]  /*1960*/  SHF.L.U32 R0, R0, 0x1f, RZ ;  /* 0x0000001f00007819 */ /* 0x000fc800000006ff */
[----:B------:R1:W2:Y:S01]  /*1970*/  SYNCS.PHASECHK.TRANS64.TRYWAIT P1, [R3+URZ], R0 ;  /* 0x00000000030075a7 */ /* 0x0002a2000802017f */
[----:B------:R-:W-:Y:S05]  /*1980*/  @!P0 BRA `(.L_x_23) ;  /* 0x0000000000048947 */ /* 0x000fea0003800000 */
[----:B------:R-:W-:Y:S01]  /*1990*/  BPT.TRAP 0x1 ;  /* 0x000000040000795c */ /* 0x000fe20000300000 */
.L_x_23:
[----:B------:R-:W-:-:S05]  /*19a0*/  IMAD.U32 R4, RZ, RZ, UR45 ;  /* 0x0000002dff047e24 */ /* 0x000fca000f8e00ff */
[----:B------:R-:W-:Y:S01]  /*19b0*/  ISETP.GE.AND P2, PT, R4, 0x1, PT ;  /* 0x000000010400780c */ /* 0x000fe20003f46270 */
[----:B--2---:R-:W-:-:S12]  /*19c0*/  @P1 BRA `(.L_x_24) ;  /* 0x0000000000081947 */ /* 0x004fd80003800000 */
[----:B------:R-:W2:Y:S02]  /*19d0*/  SYNCS.PHASECHK.TRANS64.TRYWAIT P1, [R3+URZ], R0 ;  /* 0x00000000030075a7 */ /* 0x000ea4000802017f */
[----:B--2---:R-:W-:Y:S05]  /*19e0*/  @!P1 BRA `(.L_x_25) ;  /* 0x000000b400209947 */ /* 0x004fea0003800000 */
.L_x_24:
[----:B------:R-:W-:Y:S05]  /*19f0*/  WARPSYNC.ALL ;  /* 0x0000000000007948 */ /* 0x000fea0003800000 */
[----:B------:R-:W-:Y:S01]  /*1a00*/  UIADD3 UR4, UR42, 0x180, URZ ;  /* 0x000001802a047890 */ /* 0x000fe2000fffe03f */
[----:B------:R-:W-:Y:S01]  /*1a10*/  WARPGROUP.ARRIVE ;  /* 0x00000000000079c5 */ /* 0x000fe20000000000 */
[----:B------:R-:W-:Y:S02]  /*1a20*/  UIADD3 UR5, UR42, 0xb180, URZ ;  /* 0x0000b1802a057890 */ /* 0x000fe4000fffe03f */
[----:B------:R-:W-:Y:S02]  /*1a30*/  USHF.R.U32.HI UR4, URZ, 0x4, UR4 ;  /* 0x000000043f047899 */ /* 0x000fe40008011604 */
[----:B------:R-:W-:-:S02]  /*1a40*/  USHF.R.U32.HI UR5, URZ, 0x4, UR5 ;  /* 0x000000043f057899 */ /* 0x000fc40008011605 */
[----:B------:R-:W-:Y:S02]  /*1a50*/  ULOP3.LUT UR4, UR4, 0x3fff, URZ, 0xc0, !UPT ;  /* 0x00003fff04047892 */ /* 0x000fe4000f8ec03f */
[----:B------:R-:W-:Y:S02]  /*1a60*/  ULOP3.LUT UR5, UR5, 0x3fff, URZ, 0xc0, !UPT ;  /* 0x00003fff05057892 */ /* 0x000fe4000f8ec03f */
[----:B------:R-:W-:Y:S02]  /*1a70*/  ULOP3.LUT UR8, UR4, 0x10000, URZ, 0xfc, !UPT ;  /* 0x0001000004087892 */ /* 0x000fe4000f8efc3f */
[----:B------:R-:W-:Y:S02]  /*1a80*/  ULOP3.LUT UR9, UR5, 0x10000, URZ, 0xfc, !UPT ;  /* 0x0001000005097892 */ /* 0x000fe4000f8efc3f */
[----:B------:R-:W-:Y:S02]  /*1a90*/  ULEA UR12, UR38, UR8, 0x8 ;  /* 0x00000008260c7291 */ /* 0x000fe4000f8e403f */
[----:B------:R-:W-:Y:S01]  /*1aa0*/  UIMAD UR6, UR38, 0x3c0, UR9 ;  /* 0x000003c0260678a4 */ /* 0x000fe2000f8e0209 */
[----:B------:R-:W-:Y:S01]  /*1ab0*/  UMOV UR13, 0x80000020 ;  /* 0x80000020000d7882 */ /* 0x000fe20000000000 */
[----:B------:R-:W-:-:S02]  /*1ac0*/  UMOV UR15, 0x80000020 ;  /* 0x80000020000f7882 */ /* 0x000fc40000000000 */
[----:B------:R-:W-:Y:S02]  /*1ad0*/  UIADD3 UR5, UR6, 0x40, URZ ;  /* 0x0000004006057890 */ /* 0x000fe4000fffe03f */
[----:B------:R-:W-:Y:S02]  /*1ae0*/  UIADD3 UR7, UR6, 0x80, URZ ;  /* 0x0000008006077890 */ /* 0x000fe4000fffe03f */
[----:B------:R-:W-:Y:S01]  /*1af0*/  UMOV UR14, UR6 ;  /* 0x00000006000e7c82 */ /* 0x000fe20008000000 */
[----:B------:R-:W-:Y:S01]  /*1b00*/  UIADD3 UR10, UR6, 0xc0, URZ ;  /* 0x000000c0060a7890 */ /* 0x000fe2000fffe03f */
[----:B------:R-:W-:Y:S01]  /*1b10*/  HGMMA.64x16x16.F32 R136, gdesc[UR12], RZ, !UPT, gsb0 ;  /* 0x002000000c8879f0 */ /* 0x000fe2000c0008ff */
[----:B------:R-:W-:Y:S01]  /*1b20*/  UMOV UR14, UR5 ;  /* 0x00000005000e7c82 */ /* 0x000fe20008000000 */
[----:B------:R-:W-:Y:S01]  /*1b30*/  UMOV UR15, 0x80000020 ;  /* 0x80000020000f7882 */ /* 0x000fe20000000000 */
[----:B------:R-:W-:Y:S02]  /*1b40*/  UIADD3 UR5, UR6, 0x100, URZ ;  /* 0x0000010006057890 */ /* 0x000fe4000fffe03f */
[----:B------:R-:W-:Y:S01]  /*1b50*/  UIADD3 UR4, UR12, 0x2, URZ ;  /* 0x000000020c047890 */ /* 0x000fe2000fffe03f */
[----:B------:R-:W-:-:S02]  /*1b60*/  WARPGROUP.DEPBAR.LE gsb0, 0x0 ;  /* 0x00008000000079c5 */ /* 0x000fc40000010000 */
[----:B------:R-:W-:-:S06]  /*1b70*/  WARPGROUP.ARRIVE ;  /* 0x00000000000079c5 */ /* 0x000fcc0000000000 */
[----:B------:R-:W-:Y:S01]  /*1b80*/  HGMMA.64x16x16.F32 R128, gdesc[UR12], RZ, !UPT, gsb0 ;  /* 0x002000000c8079f0 */ /* 0x000fe2000c0008ff */
[----:B------:R-:W-:Y:S01]  /*1b90*/  UMOV UR14, UR7 ;  /* 0x00000007000e7c82 */ /* 0x000fe20008000000 */
[----:B------:R-:W-:Y:S01]  /*1ba0*/  UMOV UR15, 0x80000020 ;  /* 0x80000020000f7882 */ /* 0x000fe20000000000 */
[----:B------:R-:W-:Y:S01]  /*1bb0*/  UIADD3 UR7, UR6, 0x140, URZ ;  /* 0x0000014006077890 */ /* 0x000fe2000fffe03f */
[----:B------:R-:W-:Y:S02]  /*1bc0*/  WARPGROUP.DEPBAR.LE gsb0, 0x0 ;  /* 0x00008000000079c5 */ /* 0x000fe40000010000 */
        /* <DEDUP_REMOVED lines=76> */
[----:B------:R-:W-:Y:S01]  /*2090*/  UMOV UR14, UR10 ;  /* 0x0000000a000e7c82 */ /* 0x000fe20008000000 */
[----:B------:R-:W-:Y:S01]  /*20a0*/  UMOV UR15, 0x80000020 ;  /* 0x80000020000f7882 */ /* 0x000fe20000000000 */
[----:B------:R-:W-:Y:S01]  /*20b0*/  UIADD3 UR4, UR6, 0xc2, URZ ;  /* 0x000000c206047890 */ /* 0x000fe2000fffe03f */
[----:B------:R-:W-:Y:S02]  /*20c0*/  WARPGROUP.DEPBAR.LE gsb0, 0x0 ;  /* 0x00008000000079c5 */ /* 0x000fe40000010000 */
[----:B------:R-:W-:-:S06]  /*20d0*/  WARPGROUP.ARRIVE ;  /* 0x00000000000079c5 */ /* 0x000fcc0000000000 */
[----:B------:R-:W-:Y:S01]  /*20e0*/  HGMMA.64x16x16.F32 R136, gdesc[UR12], R136, gsb0 ;  /* 0x002000000c8879f0 */ /* 0x000fe20008000888 */
        /* <DEDUP_REMOVED lines=56> */
[----:B------:R-:W-:Y:S02]  /*2470*/  UIADD3 UR5, UR6, 0x342, URZ ;  /* 0x0000034206057890 */ /* 0x000fe4000fffe03f */
[----:B------:R-:W-:Y:S01]  /*2480*/  UIADD3 UR6, UR6, 0x382, URZ ;  /* 0x0000038206067890 */ /* 0x000fe2000fffe03f */
[----:B------:R-:W-:Y:S02]  /*2490*/  WARPGROUP.DEPBAR.LE gsb0, 0x0 ;  /* 0x00008000000079c5 */ /* 0x000fe40000010000 */
[----:B------:R-:W-:-:S06]  /*24a0*/  WARPGROUP.ARRIVE ;  /* 0x00000000000079c5 */ /* 0x000fcc0000000000 */
[----:B------:R-:W-:Y:S01]  /*24b0*/  HGMMA.64x16x16.F32 R56, gdesc[UR12], R56, gsb0 ;  /* 0x002000000c3879f0 */ /* 0x000fe20008000838 */
[----:B------:R-:W-:Y:S01]  /*24c0*/  UMOV UR14, UR7 ;  /* 0x00000007000e7c82 */ /* 0x000fe20008000000 */
[----:B------:R-:W-:Y:S01]  /*24d0*/  UMOV UR15, 0x80000020 ;  /* 0x80000020000f7882 */ /* 0x000fe20000000000 */
        /* <DEDUP_REMOVED lines=17> */
[----:B------:R-:W-:Y:S03]  /*25f0*/  HGMMA.64x16x16.F32 R24, gdesc[UR12], R24, gsb0 ;  /* 0x002000000c1879f0 */ /* 0x000fe60008000818 */
[----:B------:R-:W-:Y:S02]  /*2600*/  WARPGROUP.DEPBAR.LE gsb0, 0x0 ;  /* 0x00008000000079c5 */ /* 0x000fe40000010000 */
[----:B------:R-:W-:Y:S05]  /*2610*/  @!P2 BRA `(.L_x_26) ;  /* 0x0000000c0084a947 */ /* 0x000fea0003800000 */
[----:B------:R-:W-:Y:S01]  /*2620*/  UIADD3 UR12, UR38, 0x1, URZ ;  /* 0x00000001260c7890 */ /* 0x000fe2000fffe03f */
[----:B-12---:R-:W-:Y:S02]  /*2630*/  IMAD.U32 R0, RZ, RZ, UR45 ;  /* 0x0000002dff007e24 */ /* 0x006fe4000f8e00ff */
[----:B------:R-:W-:Y:S01]  /*2640*/  IMAD.U32 R3, RZ, RZ, UR38 ;  /* 0x00000026ff037e24 */ /* 0x000fe2000f8e00ff */
[----:B------:R-:W-:-:S04]  /*2650*/  UISETP.NE.AND UP0, UPT, UR12, 0xb, UPT ;  /* 0x0000000b0c00788c */ /* 0x000fc8000bf05270 */
[----:B------:R-:W-:Y:S02]  /*2660*/  USEL UR4, URZ, 0x1, UP0 ;  /* 0x000000013f047887 */ /* 0x000fe40008000000 */
[----:B------:R-:W-:Y:S02]  /*2670*/  USEL UR12, UR12, URZ, UP0 ;  /* 0x0000003f0c0c7287 */ /* 0x000fe40008000000 */
[----:B------:R-:W-:-:S06]  /*2680*/  ULOP3.LUT UR4, UR39, UR4, URZ, 0x3c, !UPT ;  /* 0x0000000427047292 */ /* 0x000fcc000f8e3c3f */
[----:B------:R-:W-:-:S07]  /*2690*/  IMAD.U32 R6, RZ, RZ, UR4 ;  /* 0x00000004ff067e24 */ /* 0x000fce000f8e00ff */
.L_x_33:
[----:B------:R-:W-:Y:S05]  /*26a0*/  @!P0 BRA `(.L_x_27) ;  /* 0x0000000000048947 */ /* 0x000fea0003800000 */
[----:B------:R-:W-:Y:S01]  /*26b0*/  BPT.TRAP 0x1 ;  /* 0x000000040000795c */ /* 0x000fe20000300000 */
.L_x_27:
[----:B------:R-:W-:Y:S01]  /*26c0*/  ULEA UR4, UR12, UR42, 0x3 ;  /* 0x0000002a0c047291 */ /* 0x000fe2000f8e183f */
[----:B------:R-:W-:-:S08]  /*26d0*/  SHF.L.U32 R4, R6, 0x1f, RZ ;  /* 0x0000001f06047819 */ /* 0x000fd000000006ff */
[----:B------:R1:W2:Y:S01]  /*26e0*/  SYNCS.PHASECHK.TRANS64.TRYWAIT P1, [UR4], R4 ;  /* 0x00000004ff0075a7 */ /* 0x0002a20008020144 */
[----:B------:R-:W-:Y:S05]  /*26f0*/  @!P0 BRA `(.L_x_28) ;  /* 0x0000000000048947 */ /* 0x000fea0003800000 */
[----:B------:R-:W-:Y:S01]  /*2700*/  BPT.TRAP 0x1 ;  /* 0x000000040000795c */ /* 0x000fe20000300000 */
.L_x_28:
[----:B--2---:R-:W-:Y:S05]  /*2710*/  @P1 BRA `(.L_x_29) ;  /* 0x0000000000081947 */ /* 0x004fea0003800000 */
[----:B------:R-:W2:Y:S02]  /*2720*/  SYNCS.PHASECHK.TRANS64.TRYWAIT P1, [UR4], R4 ;  /* 0x00000004ff0075a7 */ /* 0x000ea40008020144 */
[----:B--2---:R-:W-:Y:S05]  /*2730*/  @!P1 BRA `(.L_x_30) ;  /* 0x000000a400e09947 */ /* 0x004fea0003800000 */
.L_x_29:
[----:B------:R-:W-:Y:S01]  /*2740*/  UIMAD UR10, UR12, 0x3c0, UR9 ;  /* 0x000003c00c0a78a4 */ /* 0x000fe2000f8e0209 */
[----:B------:R-:W-:Y:S01]  /*2750*/  WARPGROUP.ARRIVE ;  /* 0x00000000000079c5 */ /* 0x000fe20000000000 */
[----:B------:R-:W-:Y:S01]  /*2760*/  ULEA UR11, UR12, UR8, 0x8 ;  /* 0x000000080c0b7291 */ /* 0x000fe2000f8e403f */
[----:B------:R-:W-:Y:S01]  /*2770*/  UMOV UR5, 0x80000020 ;  /* 0x8000002000057882 */ /* 0x000fe20000000000 */
[----:B------:R-:W-:Y:S01]  /*2780*/  UMOV UR7, 0x80000020 ;  /* 0x8000002000077882 */ /* 0x000fe20000000000 */
[----:B------:R-:W-:Y:S02]  /*2790*/  UIADD3 UR13, UR10, 0x40, URZ ;  /* 0x000000400a0d7890 */ /* 0x000fe4000fffe03f */
[----:B------:R-:W-:Y:S02]  /*27a0*/  UMOV UR6, UR10 ;  /* 0x0000000a00067c82 */ /* 0x000fe40008000000 */
[----:B------:R-:W-:Y:S01]  /*27b0*/  UMOV UR4, UR11 ;  /* 0x0000000b00047c82 */ /* 0x000fe20008000000 */
[----:B------:R-:W-:Y:S01]  /*27c0*/  UIADD3 UR14, UR10, 0x80, URZ ;  /* 0x000000800a0e7890 */ /* 0x000fe2000fffe03f */
[----:B------:R-:W-:Y:S01]  /*27d0*/  HGMMA.64x16x16.F32 R136, gdesc[UR4], R136, gsb0 ;  /* 0x00200000048879f0 */ /* 0x000fe20008000888 */
[----:B------:R-:W-:Y:S01]  /*27e0*/  UMOV UR7, 0x80000020 ;  /* 0x8000002000077882 */ /* 0x000fe20000000000 */
[----:B------:R-:W-:Y:S01]  /*27f0*/  UMOV UR6, UR13 ;  /* 0x0000000d00067c82 */ /* 0x000fe20008000000 */
[----:B------:R-:W-:-:S02]  /*2800*/  UIADD3 UR15, UR10, 0xc0, URZ ;  /* 0x000000c00a0f7890 */ /* 0x000fc4000fffe03f */
[----:B------:R-:W-:Y:S02]  /*2810*/  UIADD3 UR16, UR10, 0x100, URZ ;  /* 0x000001000a107890 */ /* 0x000fe4000fffe03f */
[----:B------:R-:W-:Y:S02]  /*2820*/  UIADD3 UR13, UR10, 0x140, URZ ;  /* 0x000001400a0d7890 */ /* 0x000fe4000fffe03f */
        /* <DEDUP_REMOVED lines=172> */
[----:B------:R-:W-:Y:S01]  /*32f0*/  BPT.TRAP 0x1 ;  /* 0x000000040000795c */ /* 0x000fe20000300000 */
.L_x_31:
[----:B------:R-:W-:-:S13]  /*3300*/  ISETP.NE.AND P1, PT, R146, RZ, PT ;  /* 0x000000ff9200720c */ /* 0x000fda0003f25270 */
[----:B-12---:R-:W-:-:S05]  /*3310*/  @P1 LEA R4, R3, UR42, 0x3 ;  /* 0x0000002a03041c11 */ /* 0x006fca000f8e18ff */
[----:B------:R-:W-:-:S05]  /*3320*/  @P1 VIADD R4, R4, 0x58 ;  /* 0x0000005804041836 */ /* 0x000fca0000000000 */
[----:B------:R-:W-:-:S04]  /*3330*/  @P1 PRMT R4, R147, 0x654, R4 ;  /* 0x0000065493041816 */ /* 0x000fc80000000004 */
[----:B------:R1:W-:Y:S01]  /*3340*/  @P1 SYNCS.ARRIVE.TRANS64.RED.A1T0 RZ, [R4+URZ], RZ ;  /* 0x000000ff04ff19a7 */ /* 0x0003e2000810043f */
[----:B------:R-:W-:-:S13]  /*3350*/  ISETP.GT.U32.AND P1, PT, R16, 0x1, PT ;  /* 0x000000011000780c */ /* 0x000fda0003f24070 */
[----:B-1----:R-:W-:Y:S05]  /*3360*/  @P1 BRA `(.L_x_32) ;  /* 0x0000000000041947 */ /* 0x002fea0003800000 */
[----:B------:R-:W-:Y:S01]  /*3370*/  BPT.TRAP 0x1 ;  /* 0x000000040000795c */ /* 0x000fe20000300000 */
.L_x_32:
[----:B------:R-:W-:Y:S01]  /*3380*/  UIADD3 UR12, UR12, 0x1, URZ ;  /* 0x000000010c0c7890 */ /* 0x000fe2000fffe03f */
[C---:B------:R-:W-:Y:S01]  /*3390*/  ISETP.GT.AND P2, PT, R0.reuse, 0x1, PT ;  /* 0x000000010000780c */ /* 0x040fe20003f44270 */
[----:B------:R-:W-:Y:S02]  /*33a0*/  VIADD R3, R3, 0x1 ;  /* 0x0000000103037836 */ /* 0x000fe40000000000 */
[----:B------:R-:W-:Y:S01]  /*33b0*/  UISETP.NE.AND UP0, UPT, UR12, 0xb, UPT ;  /* 0x0000000b0c00788c */ /* 0x000fe2000bf05270 */
[----:B------:R-:W-:Y:S02]  /*33c0*/  VIADD R0, R0, 0xffffffff ;  /* 0xffffffff00007836 */ /* 0x000fe40000000000 */
[C---:B------:R-:W-:Y:S01]  /*33d0*/  ISETP.NE.AND P1, PT, R3.reuse, 0xb, PT ;  /* 0x0000000b0300780c */ /* 0x040fe20003f25270 */
[----:B------:R-:W-:Y:S02]  /*33e0*/  USEL UR4, URZ, 0x1, UP0 ;  /* 0x000000013f047887 */ /* 0x000fe40008000000 */
[----:B------:R-:W-:Y:S01]  /*33f0*/  USEL UR12, UR12, URZ, UP0 ;  /* 0x0000003f0c0c7287 */ /* 0x000fe20008000000 */
[----:B------:R-:W-:-:S03]  /*3400*/  SEL R3, R3, RZ, P1 ;  /* 0x000000ff03037207 */ /* 0x000fc60000800000 */
[----:B------:R-:W-:Y:S01]  /*3410*/  LOP3.LUT R6, R6, UR4, RZ, 0x3c, !PT ;  /* 0x0000000406067c12 */ /* 0x000fe2000f8e3cff */
[----:B------:R-:W-:Y:S07]  /*3420*/  @P2 BRA `(.L_x_33) ;  /* 0xfffffff0009c2947 */ /* 0x000fee000383ffff */
.L_x_26:
[----:B-12---:R-:W1:Y:S01]  /*3430*/  LDC R0, c[0x0][0x28c] ;  /* 0x0000a300ff007b82 */ /* 0x006e620000000800 */
[----:B------:R2:W-:Y:S01]  /*3440*/  SYNCS.ARRIVE.TRANS64.A1T0 RZ, [R152+UR44], RZ ;  /* 0x000000ff98ff79a7 */ /* 0x0005e2000810002c */
[----:B-1----:R-:W-:-:S13]  /*3450*/  ISETP.GE.AND P1, PT, R0, 0x1, PT ;  /* 0x000000010000780c */ /* 0x002fda0003f26270 */
[----:B--2---:R-:W-:Y:S05]  /*3460*/  @!P1 BRA `(.L_x_34) ;  /* 0x0000000000449947 */ /* 0x004fea0003800000 */
[----:B------:R-:W-:Y:S05]  /*3470*/  @!P0 BRA `(.L_x_35) ;  /* 0x0000000000048947 */ /* 0x000fea0003800000 */
[----:B------:R-:W-:Y:S01]  /*3480*/  BPT.TRAP 0x1 ;  /* 0x000000040000795c */ /* 0x000fe20000300000 */
.L_x_35:
[----:B------:R-:W-:-:S13]  /*3490*/  ISETP.NE.AND P0, PT, R146, RZ, PT ;  /* 0x000000ff9200720c */ /* 0x000fda0003f05270 */
[----:B------:R-:W-:-:S05]  /*34a0*/  VOTEU.ANY UP0, P0 ;  /* 0x00000000003f7886 */ /* 0x000fca0000000100 */
[----:B------:R-:W-:-:S06]  /*34b0*/  @UP0 UIADD3 UR4, UR45, UR38, URZ ;  /* 0x000000262d040290 */ /* 0x000fcc000fffe03f */
[----:B------:R-:W-:Y:S02]  /*34c0*/  IMAD.U32 R4, RZ, RZ, UR4 ;  /* 0x00000004ff047e24 */ /* 0x000fe4000f8e00ff */
[----:B------:R-:W-:Y:S02]  /*34d0*/  IMAD.U32 R3, RZ, RZ, UR4 ;  /* 0x00000004ff037e24 */ /* 0x000fe4000f8e00ff */
[----:B------:R-:W-:-:S05]  /*34e0*/  @P0 IMAD.WIDE.U32 R4, R4, -0x45d1745d, RZ ;  /* 0xba2e8ba304040825 */ /* 0x000fca00078e00ff */
[----:B------:R-:W-:-:S05]  /*34f0*/  @P0 SHF.R.U32.HI R0, RZ, 0x3, R5 ;  /* 0x00000003ff000819 */ /* 0x000fca0000011605 */
[----:B------:R-:W-:-:S05]  /*3500*/  @P0 IMAD R0, R0, -0xb, R3 ;  /* 0xfffffff500000824 */ /* 0x000fca00078e0203 */
[----:B------:R-:W-:-:S05]  /*3510*/  @P0 LEA R0, R0, UR42, 0x3 ;  /* 0x0000002a00000c11 */ /* 0x000fca000f8e18ff */
[----:B------:R-:W-:-:S05]  /*3520*/  @P0 VIADD R0, R0, 0x58 ;  /* 0x0000005800000836 */ /* 0x000fca0000000000 */
[----:B------:R-:W-:-:S04]  /*3530*/  @P0 PRMT R0, R147, 0x654, R0 ;  /* 0x0000065493000816 */ /* 0x000fc80000000000 */
[----:B------:R1:W-:Y:S01]  /*3540*/  @P0 SYNCS.ARRIVE.TRANS64.RED.A1T0 RZ, [R0+URZ], RZ ;  /* 0x000000ff00ff09a7 */ /* 0x0003e2000810043f */
[----:B------:R-:W-:-:S13]  /*3550*/  ISETP.GT.U32.AND P0, PT, R16, 0x1, PT ;  /* 0x000000011000780c */ /* 0x000fda0003f04070 */
[----:B-1----:R-:W-:Y:S05]  /*3560*/  @P0 BRA `(.L_x_34) ;  /* 0x0000000000040947 */ /* 0x002fea0003800000 */
[----:B------:R-:W-:Y:S01]  /*3570*/  BPT.TRAP 0x1 ;  /* 0x000000040000795c */ /* 0x000fe20000300000 */
.L_x_34:
[----:B------:R-:W-:Y:S01]  /*3580*/  SHF.L.U32 R0, R157, 0x1f, RZ ;  /* 0x0000001f9d007819 */ /* 0x000fe200000006ff */
[----:B------:R-:W-:Y:S01]  /*3590*/  UIADD3 UR38, UR41, UR38, URZ ;  /* 0x0000002629267290 */ /* 0x000fe2000fffe03f */
[----:B------:R-:W1:Y:S01]  /*35a0*/  LDC R9, c[0x0][0x288] ;  /* 0x0000a200ff097b82 */ /* 0x000e620000000800 */
[----:B------:R-:W-:Y:S01]  /*35b0*/  UISETP.GE.U32.AND UP1, UPT, UR41, 0xb, UPT ;  /* 0x0000000b2900788c */ /* 0x000fe2000bf26070 */
[----:B------:R-:W-:Y:S01]  /*35c0*/  IMAD.SHL.U32 R10, R150, 0x2, RZ ;  /* 0x00000002960a7824 */ /* 0x000fe200078e00ff */
[----:B------:R-:W-:Y:S02]  /*35d0*/  UISETP.GT.U32.AND UP0, UPT, UR38, 0xa, UPT ;  /* 0x0000000a2600788c */ /* 0x000fe4000bf04070 */
[----:B------:R-:W-:Y:S02]  /*35e0*/  UIMAD.WIDE.U32 UR4, UR38, -0x45d1745d, URZ ;  /* 0xba2e8ba3260478a5 */ /* 0x000fe4000f8e003f */
[----:B------:R-:W-:Y:S01]  /*35f0*/  UISETP.LT.U32.AND UP0, UPT, UR41, 0xb, UP0 ;  /* 0x0000000b2900788c */ /* 0x000fe20008701070 */
[----:B------:R-:W2:Y:S01]  /*3600*/  SYNCS.PHASECHK.TRANS64.TRYWAIT P0, [R151+UR43+0x10], R0 ;  /* 0x00001000970075a7 */ /* 0x000ea2000800016b */
[----:B------:R-:W-:Y:S01]  /*3610*/  USHF.R.U32.HI UR4, URZ, 0x3, UR5 ;  /* 0x000000033f047899 */ /* 0x000fe20008011605 */
[----:B------:R-:W-:Y:S01]  /*3620*/  SHF.R.S32.HI R11, RZ, 0x1f, R10 ;  /* 0x0000001fff0b7819 */ /* 0x000fe2000001140a */
[----:B------:R-:W-:-:S02]  /*3630*/  USEL UR6, URZ, 0x1, !UP0 ;  /* 0x000000013f067887 */ /* 0x000fc4000c000000 */
[----:B------:R-:W-:Y:S02]  /*3640*/  UIMAD UR38, UR4, -0xb, UR38 ;  /* 0xfffffff5042678a4 */ /* 0x000fe4000f8e0226 */
[----:B------:R-:W-:-:S04]  /*3650*/  ULOP3.LUT UR39, UR39, UR6, URZ, 0x3c, !UPT ;  /* 0x0000000627277292 */ /* 0x000fc8000f8e3c3f */
[----:B------:R-:W-:Y:S01]  /*3660*/  @UP1 ULOP3.LUT UR39, UR39, 0x1, UR4, 0x78, !UPT ;  /* 0x0000000127271892 */ /* 0x000fe2000f8e7804 */
[----:B-12---:R-:W-:Y:S11]  /*3670*/  @!P0 BRA `(.L_x_36) ;  /* 0x0000009800288947 */ /* 0x006ff60003800000 */
.L_x_309:
[----:B------:R-:W-:Y:S01]  /*3680*/  IMAD.SHL.U32 R8, R19, 0x40, RZ ;  /* 0x0000004013087824 */ /* 0x000fe200078e00ff */
[----:B------:R-:W-:Y:S01]  /*3690*/  ULDC UR6, c[0x0][0x284] ;  /* 0x0000a10000067ab9 */ /* 0x000fe20000000800 */
[----:B0-----:R-:W-:Y:S01]  /*36a0*/  IMAD R12, R22, 0xf0, RZ ;  /* 0x000000f0160c7824 */ /* 0x001fe200078e02ff */
[----:B------:R-:W-:Y:S01]  /*36b0*/  SHF.R.S32.HI R161, RZ, 0x1f, R2 ;  /* 0x0000001fffa17819 */ /* 0x000fe20000011402 */
[----:B------:R-:W-:Y:S01]  /*36c0*/  ULDC.64 UR4, c[0x0][0x5d0] ;  /* 0x0001740000047ab9 */ /* 0x000fe20000000a00 */
[----:B------:R-:W-:Y:S01]  /*36d0*/  ISETP.GE.AND P0, PT, R8, UR6, PT ;  /* 0x0000000608007c0c */ /* 0x000fe2000bf06270 */
[----:B------:R-:W-:Y:S01]  /*36e0*/  IMAD.WIDE.U32 R4, R2, UR4, R10 ;  /* 0x0000000402047c25 */ /* 0x000fe2000f8e000a */
[----:B------:R-:W-:Y:S02]  /*36f0*/  SHF.R.S32.HI R13, RZ, 0x1f, R12 ;  /* 0x0000001fff0d7819 */ /* 0x000fe4000001140c */
[C---:B------:R-:W-:Y:S01]  /*3700*/  ISETP.GE.OR P0, PT, R12.reuse, R9, P0 ;  /* 0x000000090c00720c */ /* 0x040fe20000706670 */
[----:B------:R-:W-:Y:S01]  /*3710*/  IMAD R3, R161, UR4, RZ ;  /* 0x00000004a1037c24 */ /* 0x000fe2000f8e02ff */
[----:B------:R-:W-:-:S03]  /*3720*/  IADD3 R6, P1, R12, R4, RZ ;  /* 0x000000040c067210 */ /* 0x000fc60007f3e0ff */
[----:B------:R-:W-:-:S05]  /*3730*/  IMAD R3, R2, UR5, R3 ;  /* 0x0000000502037c24 */ /* 0x000fca000f8e0203 */
[----:B------:R-:W-:-:S03]  /*3740*/  IADD3.X R7, R13, R5, R3, P1, !PT ;  /* 0x000000050d077210 */ /* 0x000fc60000ffe403 */
[----:B------:R-:W-:Y:S05]  /*3750*/  @P0 BRA `(.L_x_37) ;  /* 0x0000007800f40947 */ /* 0x000fea0003800000 */
[----:B------:R-:W0:Y:S01]  /*3760*/  LDC.64 R4, c[0x0][0x5c8] ;  /* 0x00017200ff047b82 */ /* 0x000e220000000a00 */
[----:B-----5:R-:W-:Y:S01]  /*3770*/  FSETP.NEU.AND P0, PT, R144, RZ, PT ;  /* 0x000000ff9000720b */ /* 0x020fe20003f0d000 */
[----:B------:R-:W-:Y:S01]  /*3780*/  IMAD R3, R150, -0x2, R9 ;  /* 0xfffffffe96037824 */ /* 0x000fe200078e0209 */
[----:B------:R-:W-:Y:S01]  /*3790*/  BSSY B0, `(.L_x_37) ;  /* 0x00007b9000007945 */ /* 0x000fe20003800000 */
[----:B------:R-:W-:-:S04]  /*37a0*/  IMAD.WIDE R158, R19, 0x40, R148 ;  /* 0x00000040139e7825 */ /* 0x000fc800078e0294 */
[----:B-1----:R-:W-:Y:S02]  /*37b0*/  IMAD.IADD R0, R3, 0x1, -R12 ;  /* 0x0000000103007824 */ /* 0x002fe400078e0a0c */
[----:B------:R-:W-:-:S03]  /*37c0*/  IMAD.IADD R3, R155, 0x1, -R8 ;  /* 0x000000019b037824 */ /* 0x000fc600078e0a08 */
[----:B------:R-:W-:-:S04]  /*37d0*/  ISETP.GT.AND P1, PT, R0, RZ, PT ;  /* 0x000000ff0000720c */ /* 0x000fc80003f24270 */
[----:B------:R-:W-:Y:S01]  /*37e0*/  ISETP.GT.AND P2, PT, R3, RZ, P1 ;  /* 0x000000ff0300720c */ /* 0x000fe20000f44270 */
[-C--:B0-----:R-:W-:Y:S02]  /*37f0*/  IMAD R8, R159, R4.reuse, RZ ;  /* 0x000000049f087224 */ /* 0x081fe400078e02ff */
[----:B------:R-:W-:-:S04]  /*3800*/  IMAD.WIDE.U32 R6, R158, R4, R6 ;  /* 0x000000049e067225 */ /* 0x000fc800078e0006 */
[----:B------:R-:W-:-:S04]  /*3810*/  IMAD R9, R158, R5, R8 ;  /* 0x000000059e097224 */ /* 0x000fc800078e0208 */
[----:B------:R-:W-:Y:S01]  /*3820*/  IMAD.IADD R9, R7, 0x1, R9 ;  /* 0x0000000107097824 */ /* 0x000fe200078e0209 */
[----:B------:R-:W-:Y:S06]  /*3830*/  @!P0 BRA `(.L_x_38) ;  /* 0x0000005000508947 */ /* 0x000fec0003800000 */
[----:B------:R-:W0:Y:S01]  /*3840*/  LDC.64 R20, c[0x0][0x5b8] ;  /* 0x00016e00ff147b82 */ /* 0x000e220000000a00 */
[----:B------:R-:W-:-:S07]  /*3850*/  ULDC.64 UR4, c[0x0][0x5c0] ;  /* 0x0001700000047ab9 */ /* 0x000fce0000000a00 */
[----:B------:R-:W1:Y:S08]  /*3860*/  LDC.64 R162, c[0x0][0x5b0] ;  /* 0x00016c00ffa27b82 */ /* 0x000e700000000a00 */
[----:B------:R-:W2:Y:S01]  /*3870*/  LDC.64 R14, c[0x0][0x5a8] ;  /* 0x00016a00ff0e7b82 */ /* 0x000ea20000000a00 */
[-C--:B0-----:R-:W-:Y:S02]  /*3880*/  IMAD R7, R161, R20.reuse, RZ ;  /* 0x00000014a1077224 */ /* 0x081fe400078e02ff */
[----:B------:R-:W-:-:S04]  /*3890*/  IMAD.WIDE.U32 R160, R2, R20, R10 ;  /* 0x0000001402a07225 */ /* 0x000fc800078e000a */
[----:B------:R-:W-:Y:S01]  /*38a0*/  IMAD R169, R2, R21, R7 ;  /* 0x0000001502a97224 */ /* 0x000fe200078e0207 */
[----:B------:R-:W-:Y:S01]  /*38b0*/  IADD3 R160, P0, R12, R160, RZ ;  /* 0x000000a00ca07210 */ /* 0x000fe20007f1e0ff */
[----:B-1----:R-:W-:-:S03]  /*38c0*/  IMAD R7, R159, R162, RZ ;  /* 0x000000a29f077224 */ /* 0x002fc600078e02ff */
[----:B------:R-:W-:Y:S01]  /*38d0*/  IADD3.X R161, R13, R161, R169, P0, !PT ;  /* 0x000000a10da17210 */ /* 0x000fe200007fe4a9 */
[C---:B------:R-:W-:Y:S02]  /*38e0*/  IMAD R171, R158.reuse, R163, R7 ;  /* 0x000000a39eab7224 */ /* 0x040fe400078e0207 */
[----:B------:R-:W-:-:S04]  /*38f0*/  IMAD.WIDE.U32 R164, R158, R162, R160 ;  /* 0x000000a29ea47225 */ /* 0x000fc800078e00a0 */
[----:B------:R-:W-:Y:S01]  /*3900*/  IMAD.IADD R7, R165, 0x1, R171 ;  /* 0x00000001a5077824 */ /* 0x000fe200078e02ab */
[----:B--2---:R-:W-:-:S04]  /*3910*/  LEA R166, P0, R164, R14, 0x1 ;  /* 0x0000000ea4a67211 */ /* 0x004fc800078008ff */
[----:B------:R-:W-:-:S05]  /*3920*/  LEA.HI.X R167, R164, R15, R7, 0x1, P0 ;  /* 0x0000000fa4a77211 */ /* 0x000fca00000f0c07 */
[----:B------:R-:W2:Y:S01]  /*3930*/  @P2 LDG.E.LTC128B.U16 R19, desc[UR36][R166.64] ;  /* 0x00000024a6132981 */ /* 0x000ea2000c1e1520 */
[----:B------:R-:W-:Y:S01]  /*3940*/  IMAD.WIDE.U32 R164, R158, R162, R12 ;  /* 0x000000a29ea47225 */ /* 0x000fe200078e000c */
[----:B------:R-:W-:Y:S02]  /*3950*/  BSSY B1, `(.L_x_39) ;  /* 0x0000014000017945 */ /* 0x000fe40003800000 */
[----:B------:R-:W-:-:S04]  /*3960*/  IADD3 R164, P0, R10, R164, RZ ;  /* 0x000000a40aa47210 */ /* 0x000fc80007f1e0ff */
[----:B------:R-:W-:Y:S02]  /*3970*/  IADD3.X R165, R11, R171, R165, P0, !PT ;  /* 0x000000ab0ba57210 */ /* 0x000fe400007fe4a5 */
[----:B------:R-:W-:Y:S01]  /*3980*/  LEA R8, P0, R6, UR4, 0x1 ;  /* 0x0000000406087c11 */ /* 0x000fe2000f8008ff */
[----:B------:R-:W-:-:S03]  /*3990*/  IMAD.WIDE.U32 R164, R2, R20, R164 ;  /* 0x0000001402a47225 */ /* 0x000fc600078e00a4 */
[----:B------:R-:W-:Y:S02]  /*39a0*/  LEA.HI.X R9, R6, UR5, R9, 0x1, P0 ;  /* 0x0000000506097c11 */ /* 0x000fe400080f0c09 */
[----:B------:R-:W-:Y:S02]  /*39b0*/  ISETP.GT.AND P0, PT, R0, 0x1, PT ;  /* 0x000000010000780c */ /* 0x000fe40003f04270 */
[----:B------:R-:W-:Y:S02]  /*39c0*/  LEA R6, P4, R164, R14, 0x1 ;  /* 0x0000000ea4067211 */ /* 0x000fe400078808ff */
[----:B------:R-:W-:Y:S01]  /*39d0*/  ISETP.GT.AND P3, PT, R3, RZ, P0 ;  /* 0x000000ff0300720c */ /* 0x000fe20000764270 */
[----:B--2---:R-:W-:-:S05]  /*39e0*/  HADD2.F32 R7, -RZ, R19.H0_H0 ;  /* 0x20000013ff077230 */ /* 0x004fca0000004100 */
[----:B------:R-:W-:-:S04]  /*39f0*/  FMUL R7, R7, R144 ;  /* 0x0000009007077220 */ /* 0x000fc80000400000 */
[----:B------:R-:W-:-:S05]  /*3a00*/  FFMA R7, R136, R145, R7 ;  /* 0x0000009188077223 */ /* 0x000fca0000000007 */
[----:B------:R-:W-:Y:S01]  /*3a10*/  F2FP.F16.F32.PACK_AB R21, RZ, R7 ;  /* 0x00000007ff15723e */ /* 0x000fe200000000ff */
[----:B------:R-:W-:Y:S01]  /*3a20*/  IMAD.IADD R7, R169, 0x1, R165 ;  /* 0x00000001a9077824 */ /* 0x000fe200078e02a5 */
[----:B------:R-:W-:-:S03]  /*3a30*/  SHF.L.U64.HI R165, R162, 0x3, R163 ;  /* 0x00000003a2a57819 */ /* 0x000fc600000102a3 */
[----:B------:R0:W-:Y:S01]  /*3a40*/  @P2 STG.E.U16 desc[UR36][R8.64], R21 ;  /* 0x0000001508002986 */ /* 0x0001e2000c101524 */
[----:B------:R-:W-:Y:S01]  /*3a50*/  LEA.HI.X R7, R164, R15, R7, 0x1, P4 ;  /* 0x0000000fa4077211 */ /* 0x000fe200020f0c07 */
[----:B------:R-:W-:Y:S01]  /*3a60*/  IMAD.SHL.U32 R164, R162, 0x8, RZ ;  /* 0x00000008a2a47824 */ /* 0x000fe200078e00ff */
[----:B------:R-:W-:Y:S06]  /*3a70*/  @!P3 BRA `(.L_x_40) ;  /* 0x000000000004b947 */ /* 0x000fec0003800000 */
[----:B------:R1:W5:Y:S02]  /*3a80*/  LDG.E.LTC128B.U16 R19, desc[UR36][R6.64+0x2] ;  /* 0x0000022406137981 */ /* 0x000364000c1e1520 */
.L_x_40:
[----:B------:R-:W-:Y:S05]  /*3a90*/  BSYNC B1 ;  /* 0x0000000000017941 */ /* 0x000fea0003800000 */
.L_x_39:
[----:B0----5:R-:W-:Y:S01]  /*3aa0*/  HADD2.F32 R21, -RZ, R19.H0_H0 ;  /* 0x20000013ff157230 */ /* 0x021fe20000004100 */
[----:B------:R-:W-:Y:S01]  /*3ab0*/  ISETP.GT.AND P1, PT, R3, 0x8, P1 ;  /* 0x000000080300780c */ /* 0x000fe20000f24270 */
[----:B------:R-:W-:-:S04]  /*3ac0*/  IMAD.WIDE.U32 R164, R158, R162, R164 ;  /* 0x000000a29ea47225 */ /* 0x000fc800078e00a4 */
[----:B------:R-:W-:Y:S01]  /*3ad0*/  FMUL R22, R21, R144 ;  /* 0x0000009015167220 */ /* 0x000fe20000400000 */
[----:B------:R-:W-:Y:S01]  /*3ae0*/  IMAD.IADD R171, R171, 0x1, R165 ;  /* 0x00000001abab7824 */ /* 0x000fe200078e02a5 */
[----:B------:R-:W-:Y:S02]  /*3af0*/  IADD3 R21, P2, R160, R164, RZ ;  /* 0x000000a4a0157210 */ /* 0x000fe40007f5e0ff */
[----:B------:R-:W-:-:S03]  /*3b00*/  FFMA R22, R137, R145, R22 ;  /* 0x0000009189167223 */ /* 0x000fc60000000016 */
[----:B------:R-:W-:Y:S01]  /*3b10*/  IMAD.X R160, R171, 0x1, R161, P2 ;  /* 0x00000001aba07824 */ /* 0x000fe200010e06a1 */
[C---:B------:R-:W-:Y:S02]  /*3b20*/  LEA R136, P2, R21.reuse, R14, 0x1 ;  /* 0x0000000e15887211 */ /* 0x040fe400078408ff */
[----:B------:R-:W-:Y:S02]  /*3b30*/  F2FP.F16.F32.PACK_AB R22, RZ, R22 ;  /* 0x00000016ff16723e */ /* 0x000fe400000000ff */
[----:B------:R-:W-:Y:S02]  /*3b40*/  LEA.HI.X R137, R21, R15, R160, 0x1, P2 ;  /* 0x0000000f15897211 */ /* 0x000fe400010f0ca0 */
[----:B------:R-:W-:Y:S02]  /*3b50*/  PRMT R21, R22, 0x7610, R21 ;  /* 0x0000761016157816 */ /* 0x000fe40000000015 */
[----:B------:R-:W-:-:S03]  /*3b60*/  PRMT R22, R19, 0x7610, R22 ;  /* 0x0000761013167816 */ /* 0x000fc60000000016 */
[----:B------:R0:W-:Y:S04]  /*3b70*/  @P3 STG.E.U16 desc[UR36][R8.64+0x2], R21 ;  /* 0x0000021508003986 */ /* 0x0001e8000c101524 */
[----:B------:R-:W2:Y:S01]  /*3b80*/  @P1 LDG.E.LTC128B.U16 R22, desc[UR36][R136.64] ;  /* 0x0000002488161981 */ /* 0x000ea2000c1e1520 */
[----:B------:R-:W-:Y:S01]  /*3b90*/  IADD3 R10, P2, P3, R10, R164, R12 ;  /* 0x000000a40a0a7210 */ /* 0x000fe20007b5e00c */
[----:B------:R-:W-:Y:S01]  /*3ba0*/  BSSY B1, `(.L_x_41) ;  /* 0x0000011000017945 */ /* 0x000fe20003800000 */
[----:B------:R-:W-:Y:S02]  /*3bb0*/  SHF.L.U64.HI R5, R4, 0x4, R5 ;  /* 0x0000000404057819 */ /* 0x000fe40000010205 */
[----:B------:R-:W-:Y:S02]  /*3bc0*/  IADD3.X R11, R11, R171, R13, P2, P3 ;  /* 0x000000ab0b0b7210 */ /* 0x000fe400017e640d */
[----:B------:R-:W-:Y:S01]  /*3bd0*/  ISETP.GT.AND P0, PT, R3, 0x8, P0 ;  /* 0x000000080300780c */ /* 0x000fe20000704270 */
[----:B0-----:R-:W-:Y:S01]  /*3be0*/  IMAD.WIDE.U32 R20, R2, R20, R10 ;  /* 0x0000001402147225 */ /* 0x001fe200078e000a */
[----:B------:R-:W-:-:S03]  /*3bf0*/  LEA R10, P2, R4, R8, 0x4 ;  /* 0x00000008040a7211 */ /* 0x000fc600078420ff */
[----:B------:R-:W-:Y:S01]  /*3c00*/  IMAD.IADD R2, R169, 0x1, R21 ;  /* 0x00000001a9027824 */ /* 0x000fe200078e0215 */
[----:B------:R-:W-:Y:S01]  /*3c10*/  LEA R4, P3, R20, R14, 0x1 ;  /* 0x0000000e14047211 */ /* 0x000fe200078608ff */
[----:B------:R-:W-:-:S03]  /*3c20*/  IMAD.X R11, R5, 0x1, R9, P2 ;  /* 0x00000001050b7824 */ /* 0x000fc600010e0609 */
[----:B------:R-:W-:Y:S01]  /*3c30*/  LEA.HI.X R5, R20, R15, R2, 0x1, P3 ;  /* 0x0000000f14057211 */ /* 0x000fe200018f0c02 */
[----:B--2---:R-:W-:-:S05]  /*3c40*/  HADD2.F32 R19, -RZ, R22.H0_H0 ;  /* 0x20000016ff137230 */ /* 0x004fca0000004100 */
[----:B------:R-:W-:-:S04]  /*3c50*/  FMUL R19, R19, R144 ;  /* 0x0000009013137220 */ /* 0x000fc80000400000 */
[----:B------:R-:W-:-:S05]  /*3c60*/  FFMA R19, R138, R145, R19 ;  /* 0x000000918a137223 */ /* 0x000fca0000000013 */
[----:B------:R-:W-:-:S05]  /*3c70*/  F2FP.F16.F32.PACK_AB R19, RZ, R19 ;  /* 0x00000013ff13723e */ /* 0x000fca00000000ff */
[----:B------:R0:W-:Y:S01]  /*3c80*/  @P1 STG.E.U16 desc[UR36][R10.64], R19 ;  /* 0x000000130a001986 */ /* 0x0001e2000c101524 */
[----:B------:R-:W-:Y:S05]  /*3c90*/  @!P0 BRA `(.L_x_42) ;  /* 0x0000000000048947 */ /* 0x000fea0003800000 */
[----:B------:R2:W5:Y:S02]  /*3ca0*/  LDG.E.LTC128B.U16 R22, desc[UR36][R4.64+0x2] ;  /* 0x0000022404167981 */ /* 0x000564000c1e1520 */
.L_x_42:
[----:B------:R-:W-:Y:S05]  /*3cb0*/  BSYNC B1 ;  /* 0x0000000000017941 */ /* 0x000fea0003800000 */
.L_x_41:
[----:B-----5:R-:W-:Y:S01]  /*3cc0*/  HADD2.F32 R13, -RZ, R22.H0_H0 ;  /* 0x20000016ff0d7230 */ /* 0x020fe20000004100 */
[----:B------:R-:W-:Y:S01]  /*3cd0*/  ISETP.GT.AND P1, PT, R0, 0x8, PT ;  /* 0x000000080000780c */ /* 0x000fe20003f24270 */
[----:B------:R-:W-:Y:S03]  /*3ce0*/  BSSY B1, `(.L_x_43) ;  /* 0x0000008000017945 */ /* 0x000fe60003800000 */
[----:B------:R-:W-:Y:S01]  /*3cf0*/  FMUL R2, R13, R144 ;  /* 0x000000900d027220 */ /* 0x000fe20000400000 */
[----:B------:R-:W-:-:S03]  /*3d00*/  ISETP.GT.AND P2, PT, R3, RZ, P1 ;  /* 0x000000ff0300720c */ /* 0x000fc60000f44270 */
[----:B------:R-:W-:-:S05]  /*3d10*/  FFMA R2, R139, R145, R2 ;  /* 0x000000918b027223 */ /* 0x000fca0000000002 */
[----:B------:R-:W-:-:S05]  /*3d20*/  F2FP.F16.F32.PACK_AB R2, RZ, R2 ;  /* 0x00000002ff02723e */ /* 0x000fca00000000ff */
[----:B------:R3:W-:Y:S01]  /*3d30*/  @P0 STG.E.U16 desc[UR36][R10.64+0x2], R2 ;  /* 0x000002020a000986 */ /* 0x0007e2000c101524 */
[----:B------:R-:W-:Y:S05]  /*3d40*/  @!P2 BRA `(.L_x_44) ;  /* 0x000000000004a947 */ /* 0x000fea0003800000 */
[----:B------:R4:W5:Y:S02]  /*3d50*/  LDG.E.LTC128B.U16 R22, desc[UR36][R6.64+0x10] ;  /* 0x0000102406167981 */ /* 0x000964000c1e1520 */
.L_x_44:
[----:B------:R-:W-:Y:S05]  /*3d60*/  BSYNC B1 ;  /* 0x0000000000017941 */ /* 0x000fea0003800000 */
.L_x_43:
        /* <DEDUP_REMOVED lines=10> */
.L_x_46:
[----:B------:R-:W-:Y:S05]  /*3e10*/  BSYNC B1 ;  /* 0x0000000000017941 */ /* 0x000fea0003800000 */
.L_x_45:
[----:B0----5:R-:W-:Y:S01]  /*3e20*/  HADD2.F32 R13, -RZ, R22.H0_H0 ;  /* 0x20000016ff0d7230 */ /* 0x021fe20000004100 */
[----:B------:R-:W-:Y:S01]  /*3e30*/  ISETP.GT.AND P1, PT, R3, 0x8, P1 ;  /* 0x000000080300780c */ /* 0x000fe20000f24270 */
[----:B------:R-:W-:Y:S03]  /*3e40*/  BSSY B1, `(.L_x_47) ;  /* 0x0000007000017945 */ /* 0x000fe60003800000 */
[----:B---3--:R-:W-:-:S04]  /*3e50*/  FMUL R2, R13, R144 ;  /* 0x000000900d027220 */ /* 0x008fc80000400000 */
[----:B------:R-:W-:-:S05]  /*3e60*/  FFMA R2, R141, R145, R2 ;  /* 0x000000918d027223 */ /* 0x000fca0000000002 */
[----:B------:R-:W-:-:S05]  /*3e70*/  F2FP.F16.F32.PACK_AB R2, RZ, R2 ;  /* 0x00000002ff02723e */ /* 0x000fca00000000ff */
[----:B------:R0:W-:Y:S01]  /*3e80*/  @P3 STG.E.U16 desc[UR36][R8.64+0x12], R2 ;  /* 0x0000120208003986 */ /* 0x0001e2000c101524 */
[----:B------:R-:W-:Y:S05]  /*3e90*/  @!P1 BRA `(.L_x_48) ;  /* 0x0000000000049947 */ /* 0x000fea0003800000 */
[----:B------:R3:W5:Y:S02]  /*3ea0*/  LDG.E.LTC128B.U16 R22, desc[UR36][R4.64+0x10] ;  /* 0x0000102404167981 */ /* 0x000764000c1e1520 */
.L_x_48:
[----:B------:R-:W-:Y:S05]  /*3eb0*/  BSYNC B1 ;  /* 0x0000000000017941 */ /* 0x000fea0003800000 */
.L_x_47:
[----:B-----5:R-:W-:Y:S01]  /*3ec0*/  HADD2.F32 R13, -RZ, R22.H0_H0 ;  /* 0x20000016ff0d7230 */ /* 0x020fe20000004100 */
[----:B------:R-:W-:Y:S01]  /*3ed0*/  ISETP.GT.AND P0, PT, R3, 0x8, P0 ;  /* 0x000000080300780c */ /* 0x000fe20000704270 */
[----:B------:R-:W-:Y:S03]  /*3ee0*/  BSSY B1, `(.L_x_49) ;  /* 0x0000007000017945 */ /* 0x000fe60003800000 */
[----:B------:R-:W-:-:S04]  /*3ef0*/  FMUL R13, R13, R144 ;  /* 0x000000900d0d7220 */ /* 0x000fc80000400000 */
[----:B------:R-:W-:-:S05]  /*3f00*/  FFMA R13, R142, R145, R13 ;  /* 0x000000918e0d7223 */ /* 0x000fca000000000d */
[----:B------:R-:W-:-:S05]  /*3f10*/  F2FP.F16.F32.PACK_AB R13, RZ, R13 ;  /* 0x0000000dff0d723e */ /* 0x000fca00000000ff */
[----:B------:R0:W-:Y:S01]  /*3f20*/  @P1 STG.E.U16 desc[UR36][R10.64+0x10], R13 ;  /* 0x0000100d0a001986 */ /* 0x0001e2000c101524 */
[----:B------:R-:W-:Y:S05]  /*3f30*/  @!P0 BRA `(.L_x_50) ;  /* 0x0000000000048947 */ /* 0x000fea0003800000 */
[----:B------:R0:W5:Y:S02]  /*3f40*/  LDG.E.LTC128B.U16 R22, desc[UR36][R4.64+0x12] ;  /* 0x0000122404167981 */ /* 0x000164000c1e1520 */
.L_x_50:
[----:B------:R-:W-:Y:S05]  /*3f50*/  BSYNC B1 ;  /* 0x0000000000017941 */ /* 0x000fea0003800000 */
.L_x_49:
[----:B0----5:R-:W-:Y:S01]  /*3f60*/  HADD2.F32 R13, -RZ, R22.H0_H0 ;  /* 0x20000016ff0d7230 */ /* 0x021fe20000004100 */
        /* <DEDUP_REMOVED lines=9> */
.L_x_52:
[----:B------:R-:W-:Y:S05]  /*4000*/  BSYNC B1 ;  /* 0x0000000000017941 */ /* 0x000fea0003800000 */
.L_x_51:
        /* <DEDUP_REMOVED lines=10> */
.L_x_54:
[----:B------:R-:W-:Y:S05]  /*40b0*/  BSYNC B1 ;  /* 0x0000000000017941 */ /* 0x000fea0003800000 */
.L_x_53:
[----:B0----5:R-:W-:Y:S01]  /*40c0*/  HADD2.F32 R13, -RZ, R22.H0_H0 ;  /* 0x20000016ff0d7230 */ /* 0x021fe20000004100 */
        /* <DEDUP_REMOVED lines=8> */
.L_x_56:
[----:B------:R-:W-:Y:S05]  /*4150*/  BSYNC B1 ;  /* 0x0000000000017941 */ /* 0x000fea0003800000 */
.L_x_55:
        /* <DEDUP_REMOVED lines=9> */
.L_x_58:
[----:B------:R-:W-:Y:S05]  /*41f0*/  BSYNC B1 ;  /* 0x0000000000017941 */ /* 0x000fea0003800000 */
.L_x_57:
        /* <DEDUP_REMOVED lines=10> */
.L_x_60:
[----:B------:R-:W-:Y:S05]  /*42a0*/  BSYNC B1 ;  /* 0x0000000000017941 */ /* 0x000fea0003800000 */
.L_x_59:
        /* <DEDUP_REMOVED lines=10> */
.L_x_62:
[----:B------:R-:W-:Y:S05]  /*4350*/  BSYNC B1 ;  /* 0x0000000000017941 */ /* 0x000fea0003800000 */
.L_x_61:
        /* <DEDUP_REMOVED lines=9> */
.L_x_64:
[----:B------:R-:W-:Y:S05]  /*43f0*/  BSYNC B1 ;  /* 0x0000000000017941 */ /* 0x000fea0003800000 */
.L_x_63:
        /* <DEDUP_REMOVED lines=9> */
.L_x_66:
[----:B------:R-:W-:Y:S05]  /*4490*/  BSYNC B1 ;  /* 0x0000000000017941 */ /* 0x000fea0003800000 */
.L_x_65:
        /* <DEDUP_REMOVED lines=10> */
.L_x_68:
[----:B------:R-:W-:Y:S05]  /*4540*/  BSYNC B1 ;  /* 0x0000000000017941 */ /* 0x000fea0003800000 */
.L_x_67:
        /* <DEDUP_REMOVED lines=10> */
.L_x_70:
[----:B------:R-:W-:Y:S05]  /*45f0*/  BSYNC B1 ;  /* 0x0000000000017941 */ /* 0x000fea0003800000 */
.L_x_69:
        /* <DEDUP_REMOVED lines=9> */
.L_x_72:
[----:B------:R-:W-:Y:S05]  /*4690*/  BSYNC B1 ;  /* 0x0000000000017941 */ /* 0x000fea0003800000 */
.L_x_71:
        /* <DEDUP_REMOVED lines=9> */
.L_x_74:
[----:B------:R-:W-:Y:S05]  /*4730*/  BSYNC B1 ;  /* 0x0000000000017941 */ /* 0x000fea0003800000 */
.L_x_73:
        /* <DEDUP_REMOVED lines=10> */
.L_x_76:
[----:B------:R-:W-:Y:S05]  /*47e0*/  BSYNC B1 ;  /* 0x0000000000017941 */ /* 0x000fea0003800000 */
.L_x_75:
        /* <DEDUP_REMOVED lines=10> */
.L_x_78:
[----:B------:R-:W-:Y:S05]  /*4890*/  BSYNC B1 ;  /* 0x0000000000017941 */ /* 0x000fea0003800000 */
.L_x_77:
        /* <DEDUP_REMOVED lines=9> */
.L_x_80:
[----:B------:R-:W-:Y:S05]  /*4930*/  BSYNC B1 ;  /* 0x0000000000017941 */ /* 0x000fea0003800000 */
.L_x_79:
        /* <DEDUP_REMOVED lines=9> */
.L_x_82:
[----:B------:R-:W-:Y:S05]  /*49d0*/  BSYNC B1 ;  /* 0x0000000000017941 */ /* 0x000fea0003800000 */
.L_x_81:
        /* <DEDUP_REMOVED lines=10> */
.L_x_84:
[----:B------:R-:W-:Y:S05]  /*4a80*/  BSYNC B1 ;  /* 0x0000000000017941 */ /* 0x000fea0003800000 */
.L_x_83:
        /* <DEDUP_REMOVED lines=10> */
.L_x_86:
[----:B------:R-:W-:Y:S05]  /*4b30*/  BSYNC B1 ;  /* 0x0000000000017941 */ /* 0x000fea0003800000 */
.L_x_85:
        /* <DEDUP_REMOVED lines=9> */
.L_x_88:
[----:B------:R-:W-:Y:S05]  /*4bd0*/  BSYNC B1 ;  /* 0x0000000000017941 */ /* 0x000fea0003800000 */
.L_x_87:
        /* <DEDUP_REMOVED lines=9> */
.L_x_90:
[----:B------:R-:W-:Y:S05]  /*4c70*/  BSYNC B1 ;  /* 0x0000000000017941 */ /* 0x000fea0003800000 */
.L_x_89:
        /* <DEDUP_REMOVED lines=10> */
.L_x_92:
[----:B------:R-:W-:Y:S05]  /*4d20*/  BSYNC B1 ;  /* 0x0000000000017941 */ /* 0x000fea0003800000 */
.L_x_91:
        /* <DEDUP_REMOVED lines=10> */
.L_x_94:
[----:B------:R-:W-:Y:S05]  /*4dd0*/  BSYNC B1 ;  /* 0x0000000000017941 */ /* 0x000fea0003800000 */
.L_x_93:
        /* <DEDUP_REMOVED lines=9> */
.L_x_96:
[----:B------:R-:W-:Y:S05]  /*4e70*/  BSYNC B1 ;  /* 0x0000000000017941 */ /* 0x000fea0003800000 */
.L_x_95:
        /* <DEDUP_REMOVED lines=9> */
.L_x_98:
[----:B------:R-:W-:Y:S05]  /*4f10*/  BSYNC B1 ;  /* 0x0000000000017941 */ /* 0x000fea0003800000 */
.L_x_97:
        /* <DEDUP_REMOVED lines=10> */
.L_x_100:
[----:B------:R-:W-:Y:S05]  /*4fc0*/  BSYNC B1 ;  /* 0x0000000000017941 */ /* 0x000fea0003800000 */
.L_x_99:
        /* <DEDUP_REMOVED lines=10> */
.L_x_102:
[----:B------:R-:W-:Y:S05]  /*5070*/  BSYNC B1 ;  /* 0x0000000000017941 */ /* 0x000fea0003800000 */
.L_x_101:
        /* <DEDUP_REMOVED lines=9> */
.L_x_104:
[----:B------:R-:W-:Y:S05]  /*5110*/  BSYNC B1 ;  /* 0x0000000000017941 */ /* 0x000fea0003800000 */
.L_x_103:
        /* <DEDUP_REMOVED lines=9> */
.L_x_106:
[----:B------:R-:W-:Y:S05]  /*51b0*/  BSYNC B1 ;  /* 0x0000000000017941 */ /* 0x000fea0003800000 */
.L_x_105:
        /* <DEDUP_REMOVED lines=10> */
.L_x_108:
[----:B------:R-:W-:Y:S05]  /*5260*/  BSYNC B1 ;  /* 0x0000000000017941 */ /* 0x000fea0003800000 */
.L_x_107:
        /* <DEDUP_REMOVED lines=10> */
.L_x_110:
[----:B------:R-:W-:Y:S05]  /*5310*/  BSYNC B1 ;  /* 0x0000000000017941 */ /* 0x000fea0003800000 */
.L_x_109:
        /* <DEDUP_REMOVED lines=9> */
.L_x_112:
[----:B------:R-:W-:Y:S05]  /*53b0*/  BSYNC B1 ;  /* 0x0000000000017941 */ /* 0x000fea0003800000 */
.L_x_111:
        /* <DEDUP_REMOVED lines=9> */
.L_x_114:
[----:B------:R-:W-:Y:S05]  /*5450*/  BSYNC B1 ;  /* 0x0000000000017941 */ /* 0x000fea0003800000 */
.L_x_113:
        /* <DEDUP_REMOVED lines=10> */
.L_x_116:
[----:B------:R-:W-:Y:S05]  /*5500*/  BSYNC B1 ;  /* 0x0000000000017941 */ /* 0x000fea0003800000 */
.L_x_115:
        /* <DEDUP_REMOVED lines=10> */
.L_x_118:
[----:B------:R-:W-:Y:S05]  /*55b0*/  BSYNC B1 ;  /* 0x0000000000017941 */ /* 0x000fea0003800000 */
.L_x_117:
        /* <DEDUP_REMOVED lines=9> */
.L_x_120:
[----:B------:R-:W-:Y:S05]  /*5650*/  BSYNC B1 ;  /* 0x0000000000017941 */ /* 0x000fea0003800000 */
.L_x_119:
        /* <DEDUP_REMOVED lines=9> */
.L_x_122:
[----:B------:R-:W-:Y:S05]  /*56f0*/  BSYNC B1 ;  /* 0x0000000000017941 */ /* 0x000fea0003800000 */
.L_x_121:
        /* <DEDUP_REMOVED lines=10> */
.L_x_124:
[----:B------:R-:W-:Y:S05]  /*57a0*/  BSYNC B1 ;  /* 0x0000000000017941 */ /* 0x000fea0003800000 */
.L_x_123:
        /* <DEDUP_REMOVED lines=10> */
.L_x_126:
[----:B------:R-:W-:Y:S05]  /*5850*/  BSYNC B1 ;  /* 0x0000000000017941 */ /* 0x000fea0003800000 */
.L_x_125:
        /* <DEDUP_REMOVED lines=9> */
.L_x_128:
[----:B------:R-:W-:Y:S05]  /*58f0*/  BSYNC B1 ;  /* 0x0000000000017941 */ /* 0x000fea0003800000 */
.L_x_127:
        /* <DEDUP_REMOVED lines=9> */
.L_x_130:
[----:B------:R-:W-:Y:S05]  /*5990*/  BSYNC B1 ;  /* 0x0000000000017941 */ /* 0x000fea0003800000 */
.L_x_129:
        /* <DEDUP_REMOVED lines=10> */
.L_x_132:
[----:B------:R-:W-:Y:S05]  /*5a40*/  BSYNC B1 ;  /* 0x0000000000017941 */ /* 0x000fea0003800000 */
.L_x_131:
        /* <DEDUP_REMOVED lines=10> */
.L_x_134:
[----:B------:R-:W-:Y:S05]  /*5af0*/  BSYNC B1 ;  /* 0x0000000000017941 */ /* 0x000fea0003800000 */
.L_x_133:
        /* <DEDUP_REMOVED lines=9> */
.L_x_136:
[----:B------:R-:W-:Y:S05]  /*5b90*/  BSYNC B1 ;  /* 0x0000000000017941 */ /* 0x000fea0003800000 */
.L_x_135:
        /* <DEDUP_REMOVED lines=9> */
.L_x_138:
[----:B------:R-:W-:Y:S05]  /*5c30*/  BSYNC B1 ;  /* 0x0000000000017941 */ /* 0x000fea0003800000 */
.L_x_137:
        /* <DEDUP_REMOVED lines=10> */
.L_x_140:
[----:B------:R-:W-:Y:S05]  /*5ce0*/  BSYNC B1 ;  /* 0x0000000000017941 */ /* 0x000fea0003800000 */
.L_x_139:
        /* <DEDUP_REMOVED lines=10> */
.L_x_142:
[----:B------:R-:W-:Y:S05]  /*5d90*/  BSYNC B1 ;  /* 0x0000000000017941 */ /* 0x000fea0003800000 */
.L_x_141:
        /* <DEDUP_REMOVED lines=9> */
.L_x_144:
[----:B------:R-:W-:Y:S05]  /*5e30*/  BSYNC B1 ;  /* 0x0000000000017941 */ /* 0x000fea0003800000 */
.L_x_143:
        /* <DEDUP_REMOVED lines=9> */
.L_x_146:
[----:B------:R-:W-:Y:S05]  /*5ed0*/  BSYNC B1 ;  /* 0x0000000000017941 */ /* 0x000fea0003800000 */
.L_x_145:
        /* <DEDUP_REMOVED lines=10> */
.L_x_148:
[----:B------:R-:W-:Y:S05]  /*5f80*/  BSYNC B1 ;  /* 0x0000000000017941 */ /* 0x000fea0003800000 */
.L_x_147:
        /* <DEDUP_REMOVED lines=10> */
.L_x_150:
[----:B------:R-:W-:Y:S05]  /*6030*/  BSYNC B1 ;  /* 0x0000000000017941 */ /* 0x000fea0003800000 */
.L_x_149:
        /* <DEDUP_REMOVED lines=9> */
.L_x_152:
[----:B------:R-:W-:Y:S05]  /*60d0*/  BSYNC B1 ;  /* 0x0000000000017941 */ /* 0x000fea0003800000 */
.L_x_151:
        /* <DEDUP_REMOVED lines=9> */
.L_x_154:
[----:B------:R-:W-:Y:S05]  /*6170*/  BSYNC B1 ;  /* 0x0000000000017941 */ /* 0x000fea0003800000 */
.L_x_153:
        /* <DEDUP_REMOVED lines=10> */
.L_x_156:
[----:B------:R-:W-:Y:S05]  /*6220*/  BSYNC B1 ;  /* 0x0000000000017941 */ /* 0x000fea0003800000 */
.L_x_155:
        /* <DEDUP_REMOVED lines=10> */
.L_x_158:
[----:B------:R-:W-:Y:S05]  /*62d0*/  BSYNC B1 ;  /* 0x0000000000017941 */ /* 0x000fea0003800000 */
.L_x_157:
        /* <DEDUP_REMOVED lines=9> */
.L_x_160:
[----:B------:R-:W-:Y:S05]  /*6370*/  BSYNC B1 ;  /* 0x0000000000017941 */ /* 0x000fea0003800000 */
.L_x_159:
        /* <DEDUP_REMOVED lines=9> */
.L_x_162:
[----:B------:R-:W-:Y:S05]  /*6410*/  BSYNC B1 ;  /* 0x0000000000017941 */ /* 0x000fea0003800000 */
.L_x_161:
        /* <DEDUP_REMOVED lines=10> */
.L_x_164:
[----:B------:R-:W-:Y:S05]  /*64c0*/  BSYNC B1 ;  /* 0x0000000000017941 */ /* 0x000fea0003800000 */
.L_x_163:
        /* <DEDUP_REMOVED lines=10> */
.L_x_166:
[----:B------:R-:W-:Y:S05]  /*6570*/  BSYNC B1 ;  /* 0x0000000000017941 */ /* 0x000fea0003800000 */
.L_x_165:
        /* <DEDUP_REMOVED lines=9> */
.L_x_168:
[----:B------:R-:W-:Y:S05]  /*6610*/  BSYNC B1 ;  /* 0x0000000000017941 */ /* 0x000fea0003800000 */
.L_x_167:
        /* <DEDUP_REMOVED lines=9> */
.L_x_170:
[----:B------:R-:W-:Y:S05]  /*66b0*/  BSYNC B1 ;  /* 0x0000000000017941 */ /* 0x000fea0003800000 */
.L_x_169:
        /* <DEDUP_REMOVED lines=10> */
.L_x_172:
[----:B------:R-:W-:Y:S05]  /*6760*/  BSYNC B1 ;  /* 0x0000000000017941 */ /* 0x000fea0003800000 */
.L_x_171:
        /* <DEDUP_REMOVED lines=10> */
.L_x_174:
[----:B------:R-:W-:Y:S05]  /*6810*/  BSYNC B1 ;  /* 0x0000000000017941 */ /* 0x000fea0003800000 */
.L_x_173:
        /* <DEDUP_REMOVED lines=9> */
.L_x_176:
[----:B------:R-:W-:Y:S05]  /*68b0*/  BSYNC B1 ;  /* 0x0000000000017941 */ /* 0x000fea0003800000 */
.L_x_175:
        /* <DEDUP_REMOVED lines=9> */
.L_x_178:
[----:B------:R-:W-:Y:S05]  /*6950*/  BSYNC B1 ;  /* 0x0000000000017941 */ /* 0x000fea0003800000 */
.L_x_177:
        /* <DEDUP_REMOVED lines=10> */
.L_x_180:
[----:B------:R-:W-:Y:S05]  /*6a00*/  BSYNC B1 ;  /* 0x0000000000017941 */ /* 0x000fea0003800000 */
.L_x_179:
        /* <DEDUP_REMOVED lines=10> */
.L_x_182:
[----:B------:R-:W-:Y:S05]  /*6ab0*/  BSYNC B1 ;  /* 0x0000000000017941 */ /* 0x000fea0003800000 */
.L_x_181:
        /* <DEDUP_REMOVED lines=9> */
.L_x_184:
[----:B------:R-:W-:Y:S05]  /*6b50*/  BSYNC B1 ;  /* 0x0000000000017941 */ /* 0x000fea0003800000 */
.L_x_183:
        /* <DEDUP_REMOVED lines=9> */
.L_x_186:
[----:B------:R-:W-:Y:S05]  /*6bf0*/  BSYNC B1 ;  /* 0x0000000000017941 */ /* 0x000fea0003800000 */
.L_x_185:
        /* <DEDUP_REMOVED lines=10> */
.L_x_188:
[----:B------:R-:W-:Y:S05]  /*6ca0*/  BSYNC B1 ;  /* 0x0000000000017941 */ /* 0x000fea0003800000 */
.L_x_187:
        /* <DEDUP_REMOVED lines=10> */
.L_x_190:
[----:B------:R-:W-:Y:S05]  /*6d50*/  BSYNC B1 ;  /* 0x0000000000017941 */ /* 0x000fea0003800000 */
.L_x_189:
        /* <DEDUP_REMOVED lines=9> */
.L_x_192:
[----:B------:R-:W-:Y:S05]  /*6df0*/  BSYNC B1 ;  /* 0x0000000000017941 */ /* 0x000fea0003800000 */
.L_x_191:
        /* <DEDUP_REMOVED lines=9> */
.L_x_194:
[----:B------:R-:W-:Y:S05]  /*6e90*/  BSYNC B1 ;  /* 0x0000000000017941 */ /* 0x000fea0003800000 */
.L_x_193:
        /* <DEDUP_REMOVED lines=10> */
.L_x_196:
[----:B------:R-:W-:Y:S05]  /*6f40*/  BSYNC B1 ;  /* 0x0000000000017941 */ /* 0x000fea0003800000 */
.L_x_195:
        /* <DEDUP_REMOVED lines=10> */
.L_x_198:
[----:B------:R-:W-:Y:S05]  /*6ff0*/  BSYNC B1 ;  /* 0x0000000000017941 */ /* 0x000fea0003800000 */
.L_x_197:
        /* <DEDUP_REMOVED lines=9> */
.L_x_200:
[----:B------:R-:W-:Y:S05]  /*7090*/  BSYNC B1 ;  /* 0x0000000000017941 */ /* 0x000fea0003800000 */
.L_x_199:
        /* <DEDUP_REMOVED lines=9> */
.L_x_202:
[----:B------:R-:W-:Y:S05]  /*7130*/  BSYNC B1 ;  /* 0x0000000000017941 */ /* 0x000fea0003800000 */
.L_x_201:
        /* <DEDUP_REMOVED lines=10> */
.L_x_204:
[----:B------:R-:W-:Y:S05]  /*71e0*/  BSYNC B1 ;  /* 0x0000000000017941 */ /* 0x000fea0003800000 */
.L_x_203:
        /* <DEDUP_REMOVED lines=10> */
.L_x_206:
[----:B------:R-:W-:Y:S05]  /*7290*/  BSYNC B1 ;  /* 0x0000000000017941 */ /* 0x000fea0003800000 */
.L_x_205:
        /* <DEDUP_REMOVED lines=9> */
.L_x_208:
[----:B------:R-:W-:Y:S05]  /*7330*/  BSYNC B1 ;  /* 0x0000000000017941 */ /* 0x000fea0003800000 */
.L_x_207:
        /* <DEDUP_REMOVED lines=9> */
.L_x_210:
[----:B------:R-:W-:Y:S05]  /*73d0*/  BSYNC B1 ;  /* 0x0000000000017941 */ /* 0x000fea0003800000 */
.L_x_209:
        /* <DEDUP_REMOVED lines=10> */
.L_x_212:
[----:B------:R-:W-:Y:S05]  /*7480*/  BSYNC B1 ;  /* 0x0000000000017941 */ /* 0x000fea0003800000 */
.L_x_211:
        /* <DEDUP_REMOVED lines=10> */
.L_x_214:
[----:B------:R-:W-:Y:S05]  /*7530*/  BSYNC B1 ;  /* 0x0000000000017941 */ /* 0x000fea0003800000 */
.L_x_213:
        /* <DEDUP_REMOVED lines=9> */
.L_x_216:
[----:B------:R-:W-:Y:S05]  /*75d0*/  BSYNC B1 ;  /* 0x0000000000017941 */ /* 0x000fea0003800000 */
.L_x_215:
        /* <DEDUP_REMOVED lines=9> */
.L_x_218:
[----:B------:R-:W-:Y:S05]  /*7670*/  BSYNC B1 ;  /* 0x0000000000017941 */ /* 0x000fea0003800000 */
.L_x_217:
        /* <DEDUP_REMOVED lines=10> */
.L_x_220:
[----:B------:R-:W-:Y:S05]  /*7720*/  BSYNC B1 ;  /* 0x0000000000017941 */ /* 0x000fea0003800000 */
.L_x_219:
        /* <DEDUP_REMOVED lines=10> */
.L_x_222:
[----:B------:R-:W-:Y:S05]  /*77d0*/  BSYNC B1 ;  /* 0x0000000000017941 */ /* 0x000fea0003800000 */
.L_x_221:
        /* <DEDUP_REMOVED lines=9> */
.L_x_224:
[----:B------:R-:W-:Y:S05]  /*7870*/  BSYNC B1 ;  /* 0x0000000000017941 */ /* 0x000fea0003800000 */
.L_x_223:
        /* <DEDUP_REMOVED lines=9> */
.L_x_226:
[----:B------:R-:W-:Y:S05]  /*7910*/  BSYNC B1 ;  /* 0x0000000000017941 */ /* 0x000fea0003800000 */
.L_x_225:
        /* <DEDUP_REMOVED lines=10> */
.L_x_228:
[----:B------:R-:W-:Y:S05]  /*79c0*/  BSYNC B1 ;  /* 0x0000000000017941 */ /* 0x000fea0003800000 */
.L_x_227:
        /* <DEDUP_REMOVED lines=10> */
.L_x_230:
[----:B------:R-:W-:Y:S05]  /*7a70*/  BSYNC B1 ;  /* 0x0000000000017941 */ /* 0x000fea0003800000 */
.L_x_229:
        /* <DEDUP_REMOVED lines=9> */
.L_x_232:
[----:B------:R-:W-:Y:S05]  /*7b10*/  BSYNC B1 ;  /* 0x0000000000017941 */ /* 0x000fea0003800000 */
.L_x_231:
        /* <DEDUP_REMOVED lines=9> */
.L_x_234:
[----:B------:R-:W-:Y:S05]  /*7bb0*/  BSYNC B1 ;  /* 0x0000000000017941 */ /* 0x000fea0003800000 */
.L_x_233:
        /* <DEDUP_REMOVED lines=10> */
.L_x_236:
[----:B------:R-:W-:Y:S05]  /*7c60*/  BSYNC B1 ;  /* 0x0000000000017941 */ /* 0x000fea0003800000 */
.L_x_235:
        /* <DEDUP_REMOVED lines=10> */
.L_x_238:
[----:B------:R-:W-:Y:S05]  /*7d10*/  BSYNC B1 ;  /* 0x0000000000017941 */ /* 0x000fea0003800000 */
.L_x_237:
        /* <DEDUP_REMOVED lines=9> */
.L_x_240:
[----:B------:R-:W-:Y:S05]  /*7db0*/  BSYNC B1 ;  /* 0x0000000000017941 */ /* 0x000fea0003800000 */
.L_x_239:
        /* <DEDUP_REMOVED lines=9> */
.L_x_242:
[----:B------:R-:W-:Y:S05]  /*7e50*/  BSYNC B1 ;  /* 0x0000000000017941 */ /* 0x000fea0003800000 */
.L_x_241:
        /* <DEDUP_REMOVED lines=10> */
.L_x_244:
[----:B------:R-:W-:Y:S05]  /*7f00*/  BSYNC B1 ;  /* 0x0000000000017941 */ /* 0x000fea0003800000 */
.L_x_243:
        /* <DEDUP_REMOVED lines=10> */
.L_x_246:
[----:B------:R-:W-:Y:S05]  /*7fb0*/  BSYNC B1 ;  /* 0x0000000000017941 */ /* 0x000fea0003800000 */
.L_x_245:
        /* <DEDUP_REMOVED lines=9> */
.L_x_248:
[----:B------:R-:W-:Y:S05]  /*8050*/  BSYNC B1 ;  /* 0x0000000000017941 */ /* 0x000fea0003800000 */
.L_x_247:
        /* <DEDUP_REMOVED lines=9> */
.L_x_250:
[----:B------:R-:W-:Y:S05]  /*80f0*/  BSYNC B1 ;  /* 0x0000000000017941 */ /* 0x000fea0003800000 */
.L_x_249:
        /* <DEDUP_REMOVED lines=10> */
.L_x_252:
[----:B------:R-:W-:Y:S05]  /*81a0*/  BSYNC B1 ;  /* 0x0000000000017941 */ /* 0x000fea0003800000 */
.L_x_251:
        /* <DEDUP_REMOVED lines=10> */
.L_x_254:
[----:B------:R-:W-:Y:S05]  /*8250*/  BSYNC B1 ;  /* 0x0000000000017941 */ /* 0x000fea0003800000 */
.L_x_253:
        /* <DEDUP_REMOVED lines=9> */
.L_x_256:
[----:B------:R-:W-:Y:S05]  /*82f0*/  BSYNC B1 ;  /* 0x0000000000017941 */ /* 0x000fea0003800000 */
.L_x_255:
        /* <DEDUP_REMOVED lines=9> */
.L_x_258:
[----:B------:R-:W-:Y:S05]  /*8390*/  BSYNC B1 ;  /* 0x0000000000017941 */ /* 0x000fea0003800000 */
.L_x_257:
        /* <DEDUP_REMOVED lines=10> */
.L_x_260:
[----:B------:R-:W-:Y:S05]  /*8440*/  BSYNC B1 ;  /* 0x0000000000017941 */ /* 0x000fea0003800000 */
.L_x_259:
        /* <DEDUP_REMOVED lines=10> */
.L_x_262:
[----:B------:R-:W-:Y:S05]  /*84f0*/  BSYNC B1 ;  /* 0x0000000000017941 */ /* 0x000fea0003800000 */
.L_x_261:
        /* <DEDUP_REMOVED lines=9> */
.L_x_264:
[----:B------:R-:W-:Y:S05]  /*8590*/  BSYNC B1 ;  /* 0x0000000000017941 */ /* 0x000fea0003800000 */
.L_x_263:
        /* <DEDUP_REMOVED lines=9> */
.L_x_266:
[----:B------:R-:W-:Y:S05]  /*8630*/  BSYNC B1 ;  /* 0x0000000000017941 */ /* 0x000fea0003800000 */
.L_x_265:
        /* <DEDUP_REMOVED lines=10> */
.L_x_268:
[----:B------:R-:W-:Y:S05]  /*86e0*/  BSYNC B1 ;  /* 0x0000000000017941 */ /* 0x000fea0003800000 */
.L_x_267:
        /* <DEDUP_REMOVED lines=10> */
.L_x_270:
[----:B------:R-:W-:Y:S05]  /*8790*/  BSYNC B1 ;  /* 0x0000000000017941 */ /* 0x000fea0003800000 */
.L_x_269:
[----:B01--45:R-:W-:Y:S01]  /*87a0*/  HADD2.F32 R7, -RZ, R22.H0_H0 ;  /* 0x20000016ff077230 */ /* 0x033fe20000004100 */
        /* <DEDUP_REMOVED lines=8> */
.L_x_272:
[----:B------:R-:W-:Y:S05]  /*8830*/  BSYNC B1 ;  /* 0x0000000000017941 */ /* 0x000fea0003800000 */
.L_x_271:
[----:B-----5:R-:W-:Y:S01]  /*8840*/  HADD2.F32 R7, -RZ, R22.H0_H0 ;  /* 0x20000016ff077230 */ /* 0x020fe20000004100 */
[----:B------:R-:W-:Y:S01]  /*8850*/  ISETP.GT.AND P0, PT, R3, 0x8, P0 ;  /* 0x000000080300780c */ /* 0x000fe20000704270 */
[----:B------:R-:W-:Y:S01]  /*8860*/  @P1 IMAD.MOV.U32 R6, RZ, RZ, R10 ;  /* 0x000000ffff061224 */ /* 0x000fe200078e000a */
[----:B------:R-:W-:Y:S02]  /*8870*/  BSSY B1, `(.L_x_273) ;  /* 0x0000009000017945 */ /* 0x000fe40003800000 */
[----:B------:R-:W-:-:S04]  /*8880*/  FMUL R7, R7, R144 ;  /* 0x0000009007077220 */ /* 0x000fc80000400000 */
[----:B------:R-:W-:-:S05]  /*8890*/  FFMA R7, R30, R145, R7 ;  /* 0x000000911e077223 */ /* 0x000fca0000000007 */
[----:B------:R-:W-:-:S04]  /*88a0*/  F2FP.F16.F32.PACK_AB R7, RZ, R7 ;  /* 0x00000007ff07723e */ /* 0x000fc800000000ff */
[----:B0-----:R-:W-:Y:S01]  /*88b0*/  PRMT R0, R7, 0x7610, R0 ;  /* 0x0000761007007816 */ /* 0x001fe20000000000 */
[----:B------:R-:W-:-:S05]  /*88c0*/  @P1 IMAD.MOV.U32 R7, RZ, RZ, R11 ;  /* 0x000000ffff071224 */ /* 0x000fca00078e000b */
[----:B------:R0:W-:Y:S01]  /*88d0*/  @P1 STG.E.U16 desc[UR36][R6.64+0x1d0], R0 ;  /* 0x0001d00006001986 */ /* 0x0001e2000c101524 */
[----:B------:R-:W-:Y:S05]  /*88e0*/  @!P0 BRA `(.L_x_274) ;  /* 0x0000000000048947 */ /* 0x000fea0003800000 */
[----:B------:R4:W5:Y:S02]  /*88f0*/  LDG.E.LTC128B.U16 R22, desc[UR36][R4.64+0x1d2] ;  /* 0x0001d22404167981 */ /* 0x000964000c1e1520 */
.L_x_274:
[----:B------:R-:W-:Y:S05]  /*8900*/  BSYNC B1 ;  /* 0x0000000000017941 */ /* 0x000fea0003800000 */
.L_x_273:
[----:B------:R-:W-:Y:S05]  /*8910*/  @!P0 BRA `(.L_x_275) ;  /* 0x0000002800808947 */ /* 0x000fea0003800000 */
[----:B-----5:R-:W-:-:S05]  /*8920*/  HADD2.F32 R3, -RZ, R22.H0_H0 ;  /* 0x20000016ff037230 */ /* 0x020fca0000004100 */
[----:B0-----:R-:W-:-:S04]  /*8930*/  FMUL R0, R3, R144 ;  /* 0x0000009003007220 */ /* 0x001fc80000400000 */
[----:B------:R-:W-:-:S05]  /*8940*/  FFMA R0, R31, R145, R0 ;  /* 0x000000911f007223 */ /* 0x000fca0000000000 */
[----:B------:R-:W-:-:S05]  /*8950*/  F2FP.F16.F32.PACK_AB R0, RZ, R0 ;  /* 0x00000000ff00723e */ /* 0x000fca00000000ff */
[----:B------:R0:W-:Y:S01]  /*8960*/  STG.E.U16 desc[UR36][R10.64+0x1d2], R0 ;  /* 0x0001d2000a007986 */ /* 0x0001e2000c101524 */
[----:B------:R-:W-:Y:S05]  /*8970*/  BRA `(.L_x_275) ;  /* 0x0000002800687947 */ /* 0x000fea0003800000 */
.L_x_38:
[----:B------:R-:W-:Y:S01]  /*8980*/  ULDC.64 UR4, c[0x0][0x5c0] ;  /* 0x0001700000047ab9 */ /* 0x000fe20000000a00 */
[----:B------:R-:W-:Y:S01]  /*8990*/  ISETP.GT.AND P3, PT, R0, 0x1, PT ;  /* 0x000000010000780c */ /* 0x000fe20003f64270 */
[-C--:B------:R-:W-:Y:S01]  /*89a0*/  FMUL R136, R136, R145.reuse ;  /* 0x0000009188887220 */ /* 0x080fe20000400000 */
[----:B------:R-:W-:Y:S01]  /*89b0*/  LEA R8, P0, R6, UR4, 0x1 ;  /* 0x0000000406087c11 */ /* 0x000fe2000f8008ff */
[-C--:B------:R-:W-:Y:S01]  /*89c0*/  FMUL R137, R137, R145.reuse ;  /* 0x0000009189897220 */ /* 0x080fe20000400000 */
[----:B------:R-:W-:Y:S01]  /*89d0*/  SHF.L.U64.HI R5, R4, 0x4, R5 ;  /* 0x0000000404057819 */ /* 0x000fe20000010205 */
[-C--:B------:R-:W-:Y:S01]  /*89e0*/  FMUL R138, R138, R145.reuse ;  /* 0x000000918a8a7220 */ /* 0x080fe20000400000 */
[----:B------:R-:W-:Y:S01]  /*89f0*/  LEA.HI.X R9, R6, UR5, R9, 0x1, P0 ;  /* 0x0000000506097c11 */ /* 0x000fe200080f0c09 */
[-C--:B------:R-:W-:Y:S01]  /*8a00*/  FMUL R139, R139, R145.reuse ;  /* 0x000000918b8b7220 */ /* 0x080fe20000400000 */
[----:B------:R-:W-:Y:S01]  /*8a10*/  ISETP.GT.AND P0, PT, R3, RZ, P3 ;  /* 0x000000ff0300720c */ /* 0x000fe20001f04270 */
[-C--:B------:R-:W-:Y:S01]  /*8a20*/  FMUL R140, R140, R145.reuse ;  /* 0x000000918c8c7220 */ /* 0x080fe20000400000 */
[----:B------:R-:W-:Y:S01]  /*8a30*/  F2FP.F16.F32.PACK_AB R136, RZ, R136 ;  /* 0x00000088ff88723e */ /* 0x000fe200000000ff */
[----:B------:R-:W-:Y:S01]  /*8a40*/  FMUL R141, R141, R145 ;  /* 0x000000918d8d7220 */ /* 0x000fe20000400000 */
[----:B------:R-:W-:Y:S01]  /*8a50*/  F2FP.F16.F32.PACK_AB R137, RZ, R137 ;  /* 0x00000089ff89723e */ /* 0x000fe200000000ff */
[-C--:B------:R-:W-:Y:S01]  /*8a60*/  FMUL R142, R142, R145.reuse ;  /* 0x000000918e8e7220 */ /* 0x080fe20000400000 */
[----:B------:R-:W-:Y:S01]  /*8a70*/  LEA R4, P4, R4, R8, 0x4 ;  /* 0x0000000804047211 */ /* 0x000fe200078820ff */
[----:B------:R-:W-:Y:S01]  /*8a80*/  @P2 STG.E.U16 desc[UR36][R8.64], R136 ;  /* 0x0000008808002986 */ /* 0x000fe2000c101524 */
[----:B------:R-:W-:Y:S01]  /*8a90*/  ISETP.GT.AND P2, PT, R0, 0x8, PT ;  /* 0x000000080000780c */ /* 0x000fe20003f44270 */
[-C--:B------:R-:W-:Y:S01]  /*8aa0*/  FMUL R143, R143, R145.reuse ;  /* 0x000000918f8f7220 */ /* 0x080fe20000400000 */
[----:B------:R-:W-:Y:S01]  /*8ab0*/  ISETP.GT.AND P1, PT, R3, 0x8, P1 ;  /* 0x000000080300780c */ /* 0x000fe20000f24270 */
[--C-:B------:R-:W-:Y:S01]  /*8ac0*/  IMAD.X R5, R5, 0x1, R9.reuse, P4 ;  /* 0x0000000105057824 */ /* 0x100fe200020e0609 */
[C---:B------:R-:W-:Y:S01]  /*8ad0*/  ISETP.GT.AND P5, PT, R3.reuse, RZ, P2 ;  /* 0x000000ff0300720c */ /* 0x040fe200017a4270 */
[--C-:B------:R-:W-:Y:S01]  /*8ae0*/  @P0 IMAD.MOV.U32 R6, RZ, RZ, R8.reuse ;  /* 0x000000ffff060224 */ /* 0x100fe200078e0008 */
[----:B------:R-:W-:Y:S01]  /*8af0*/  ISETP.GT.AND P3, PT, R3, 0x8, P3 ;  /* 0x000000080300780c */ /* 0x000fe20001f64270 */
[--C-:B------:R-:W-:Y:S01]  /*8b00*/  @P0 IMAD.MOV.U32 R7, RZ, RZ, R9.reuse ;  /* 0x000000ffff070224 */ /* 0x100fe200078e0009 */
[----:B------:R-:W-:Y:S01]  /*8b10*/  F2FP.F16.F32.PACK_AB R138, RZ, R138 ;  /* 0x0000008aff8a723e */ /* 0x000fe200000000ff */
[----:B------:R-:W-:Y:S01]  /*8b20*/  FMUL R128, R128, R145 ;  /* 0x0000009180807220 */ /* 0x000fe20000400000 */
[----:B------:R-:W-:Y:S01]  /*8b30*/  F2FP.F16.F32.PACK_AB R139, RZ, R139 ;  /* 0x0000008bff8b723e */ /* 0x000fe200000000ff */
[-C--:B------:R-:W-:Y:S01]  /*8b40*/  FMUL R129, R129, R145.reuse ;  /* 0x0000009181817220 */ /* 0x080fe20000400000 */
[----:B------:R0:W-:Y:S01]  /*8b50*/  @P0 STG.E.U16 desc[UR36][R6.64+0x2], R137 ;  /* 0x0000028906000986 */ /* 0x0001e2000c101524 */
[----:B------:R-:W-:Y:S01]  /*8b60*/  ISETP.GT.AND P0, PT, R0, 0x9, PT ;  /* 0x000000090000780c */ /* 0x000fe20003f04270 */
[-C--:B------:R-:W-:Y:S01]  /*8b70*/  FMUL R130, R130, R145.reuse ;  /* 0x0000009182827220 */ /* 0x080fe20000400000 */
[----:B------:R-:W-:Y:S01]  /*8b80*/  F2FP.F16.F32.PACK_AB R140, RZ, R140 ;  /* 0x0000008cff8c723e */ /* 0x000fe200000000ff */
[----:B------:R-:W-:Y:S01]  /*8b90*/  @P1 STG.E.U16 desc[UR36][R4.64], R138 ;  /* 0x0000008a04001986 */ /* 0x000fe2000c101524 */
[----:B------:R-:W-:Y:S01]  /*8ba0*/  ISETP.GT.AND P4, PT, R3, RZ, P0 ;  /* 0x000000ff0300720c */ /* 0x000fe20000784270 */
[----:B------:R-:W-:Y:S01]  /*8bb0*/  FMUL R131, R131, R145 ;  /* 0x0000009183837220 */ /* 0x000fe20000400000 */
[----:B------:R-:W-:Y:S01]  /*8bc0*/  ISETP.GT.AND P1, PT, R0, 0x10, PT ;  /* 0x000000100000780c */ /* 0x000fe20003f24270 */
[----:B------:R-:W-:Y:S01]  /*8bd0*/  @P3 STG.E.U16 desc[UR36][R4.64+0x2], R139 ;  /* 0x0000028b04003986 */ /* 0x000fe2000c101524 */
[----:B------:R-:W-:Y:S01]  /*8be0*/  F2FP.F16.F32.PACK_AB R141, RZ, R141 ;  /* 0x0000008dff8d723e */ /* 0x000fe200000000ff */
[-C--:B------:R-:W-:Y:S01]  /*8bf0*/  FMUL R132, R132, R145.reuse ;  /* 0x0000009184847220 */ /* 0x080fe20000400000 */
[C---:B------:R-:W-:Y:S01]  /*8c00*/  ISETP.GT.AND P2, PT, R3.reuse, 0x8, P2 ;  /* 0x000000080300780c */ /* 0x040fe20001744270 */
[--C-:B0-----:R-:W-:Y:S01]  /*8c10*/  @P5 IMAD.MOV.U32 R6, RZ, RZ, R8.reuse ;  /* 0x000000ffff065224 */ /* 0x101fe200078e0008 */
[----:B------:R-:W-:Y:S01]  /*8c20*/  ISETP.GT.AND P3, PT, R3, 0x8, P0 ;  /* 0x000000080300780c */ /* 0x000fe20000764270 */
[--C-:B------:R-:W-:Y:S01]  /*8c30*/  @P5 IMAD.MOV.U32 R7, RZ, RZ, R9.reuse ;  /* 0x000000ffff075224 */ /* 0x100fe200078e0009 */
[----:B------:R-:W-:Y:S01]  /*8c40*/  ISETP.GT.AND P0, PT, R0, 0x11, PT ;  /* 0x000000110000780c */ /* 0x000fe20003f04270 */
[-C--:B------:R-:W-:Y:S01]  /*8c50*/  FMUL R133, R133, R145.reuse ;  /* 0x0000009185857220 */ /* 0x080fe20000400000 */
[----:B------:R-:W-:Y:S01]  /*8c60*/  F2FP.F16.F32.PACK_AB R142, RZ, R142 ;  /* 0x0000008eff8e723e */ /* 0x000fe200000000ff */
[-C--:B------:R-:W-:Y:S01]  /*8c70*/  FMUL R134, R134, R145.reuse ;  /* 0x0000009186867220 */ /* 0x080fe20000400000 */
[----:B------:R0:W-:Y:S01]  /*8c80*/  @P5 STG.E.U16 desc[UR36][R6.64+0x10], R140 ;  /* 0x0000108c06005986 */ /* 0x0001e2000c101524 */
[----:B------:R-:W-:Y:S01]  /*8c90*/  ISETP.GT.AND P5, PT, R3, RZ, P1 ;  /* 0x000000ff0300720c */ /* 0x000fe20000fa4270 */
[----:B------:R-:W-:Y:S01]  /*8ca0*/  FMUL R135, R135, R145 ;  /* 0x0000009187877220 */ /* 0x000fe20000400000 */
[----:B------:R-:W-:Y:S01]  /*8cb0*/  F2FP.F16.F32.PACK_AB R143, RZ, R143 ;  /* 0x0000008fff8f723e */ /* 0x000fe200000000ff */
[-C--:B------:R-:W-:Y:S01]  /*8cc0*/  FMUL R120, R120, R145.reuse ;  /* 0x0000009178787220 */ /* 0x080fe20000400000 */
[----:B------:R-:W-:Y:S01]  /*8cd0*/  F2FP.F16.F32.PACK_AB R128, RZ, R128 ;  /* 0x00000080ff80723e */ /* 0x000fe200000000ff */
[----:B------:R-:W-:Y:S01]  /*8ce0*/  FMUL R121, R121, R145 ;  /* 0x0000009179797220 */ /* 0x000fe20000400000 */
[----:B------:R-:W-:Y:S01]  /*8cf0*/  F2FP.F16.F32.PACK_AB R129, RZ, R129 ;  /* 0x00000081ff81723e */ /* 0x000fe200000000ff */
[-C--:B------:R-:W-:Y:S01]  /*8d00*/  FMUL R122, R122, R145.reuse ;  /* 0x000000917a7a7220 */ /* 0x080fe20000400000 */
[----:B------:R-:W-:Y:S01]  /*8d10*/  ISETP.GT.AND P1, PT, R3, 0x8, P1 ;  /* 0x000000080300780c */ /* 0x000fe20000f24270 */
[----:B------:R-:W-:Y:S01]  /*8d20*/  FMUL R123, R123, R145 ;  /* 0x000000917b7b7220 */ /* 0x000fe20000400000 */
[----:B------:R-:W-:Y:S01]  /*8d30*/  F2FP.F16.F32.PACK_AB R130, RZ, R130 ;  /* 0x00000082ff82723e */ /* 0x000fe200000000ff */
[--C-:B0-----:R-:W-:Y:S01]  /*8d40*/  @P4 IMAD.MOV.U32 R6, RZ, RZ, R8.reuse ;  /* 0x000000ffff064224 */ /* 0x101fe200078e0008 */
[----:B------:R-:W-:Y:S01]  /*8d50*/  F2FP.F16.F32.PACK_AB R131, RZ, R131 ;  /* 0x00000083ff83723e */ /* 0x000fe200000000ff */
[--C-:B------:R-:W-:Y:S01]  /*8d60*/  @P4 IMAD.MOV.U32 R7, RZ, RZ, R9.reuse ;  /* 0x000000ffff074224 */ /* 0x100fe200078e0009 */
[----:B------:R-:W-:Y:S01]  /*8d70*/  F2FP.F16.F32.PACK_AB R132, RZ, R132 ;  /* 0x00000084ff84723e */ /* 0x000fe200000000ff */
[----:B------:R-:W-:Y:S01]  /*8d80*/  FMUL R124, R124, R145 ;  /* 0x000000917c7c7220 */ /* 0x000fe20000400000 */
[----:B------:R-:W-:Y:S01]  /*8d90*/  F2FP.F16.F32.PACK_AB R133, RZ, R133 ;  /* 0x00000085ff85723e */ /* 0x000fe200000000ff */
[-C--:B------:R-:W-:Y:S01]  /*8da0*/  FMUL R125, R125, R145.reuse ;  /* 0x000000917d7d7220 */ /* 0x080fe20000400000 */
[----:B------:R0:W-:Y:S01]  /*8db0*/  @P4 STG.E.U16 desc[UR36][R6.64+0x12], R141 ;  /* 0x0000128d06004986 */ /* 0x0001e2000c101524 */
[----:B------:R-:W-:Y:S01]  /*8dc0*/  ISETP.GT.AND P4, PT, R3, RZ, P0 ;  /* 0x000000ff0300720c */ /* 0x000fe20000784270 */
[-C--:B------:R-:W-:Y:S01]  /*8dd0*/  FMUL R126, R126, R145.reuse ;  /* 0x000000917e7e7220 */ /* 0x080fe20000400000 */
[----:B------:R-:W-:Y:S01]  /*8de0*/  F2FP.F16.F32.PACK_AB R134, RZ, R134 ;  /* 0x00000086ff86723e */ /* 0x000fe200000000ff */
[----:B------:R-:W-:Y:S01]  /*8df0*/  @P2 STG.E.U16 desc[UR36][R4.64+0x10], R142 ;  /* 0x0000108e04002986 */ /* 0x000fe2000c101524 */
[----:B------:R-:W-:Y:S01]  /*8e00*/  ISETP.GT.AND P2, PT, R0, 0x18, PT ;  /* 0x000000180000780c */ /* 0x000fe20003f44270 */
[----:B------:R-:W-:Y:S01]  /*8e10*/  FMUL R127, R127, R145 ;  /* 0x000000917f7f7220 */ /* 0x000fe20000400000 */
[----:B------:R-:W-:Y:S01]  /*8e20*/  F2FP.F16.F32.PACK_AB R135, RZ, R135 ;  /* 0x00000087ff87723e */ /* 0x000fe200000000ff */
[----:B------:R-:W-:Y:S01]  /*8e30*/  @P3 STG.E.U16 desc[UR36][R4.64+0x12], R143 ;  /* 0x0000128f04003986 */ /* 0x000fe2000c101524 */
[----:B------:R-:W-:Y:S01]  /*8e40*/  ISETP.GT.AND P3, PT, R3, 0x8, P0 ;  /* 0x000000080300780c */ /* 0x000fe20000764270 */
[----:B------:R-:W-:Y:S01]  /*8e50*/  FMUL R112, R112, R145 ;  /* 0x0000009170707220 */ /* 0x000fe20000400000 */
[----:B------:R-:W-:Y:S01]  /*8e60*/  ISETP.GT.AND P0, PT, R0, 0x19, PT ;  /* 0x000000190000780c */ /* 0x000fe20003f04270 */
[--C-:B0-----:R-:W-:Y:S01]  /*8e70*/  @P5 IMAD.MOV.U32 R6, RZ, RZ, R8.reuse ;  /* 0x000000ffff065224 */ /* 0x101fe200078e0008 */
[----:B------:R-:W-:Y:S01]  /*8e80*/  F2FP.F16.F32.PACK_AB R120, RZ, R120 ;  /* 0x00000078ff78723e */ /* 0x000fe200000000ff */
[--C-:B------:R-:W-:Y:S01]  /*8e90*/  @P5 IMAD.MOV.U32 R7, RZ, RZ, R9.reuse ;  /* 0x000000ffff075224 */ /* 0x100fe200078e0009 */
[----:B------:R-:W-:Y:S01]  /*8ea0*/  F2FP.F16.F32.PACK_AB R121, RZ, R121 ;  /* 0x00000079ff79723e */ /* 0x000fe200000000ff */
        /* <DEDUP_REMOVED lines=12> */
[----:B------:R-:W-:Y:S01]  /*8f70*/  F2FP.F16.F32.PACK_AB R126, RZ, R126 ;  /* 0x0000007eff7e723e */ /* 0x000fe200000000ff */
[----:B------:R-:W-:Y:S01]  /*8f80*/  FMUL R119, R119, R145 ;  /* 0x0000009177777220 */ /* 0x000fe20000400000 */
[----:B------:R-:W-:Y:S01]  /*8f90*/  F2FP.F16.F32.PACK_AB R127, RZ, R127 ;  /* 0x0000007fff7f723e */ /* 0x000fe200000000ff */
        /* <DEDUP_REMOVED lines=8> */
[C---:B------:R-:W-:Y:S01]  /*9020*/  ISETP.GT.AND P4, PT, R3.reuse, RZ, P0 ;  /* 0x000000ff0300720c */ /* 0x040fe20000784270 */
[----:B------:R-:W-:Y:S01]  /*9030*/  FMUL R106, R106, R145 ;  /* 0x000000916a6a7220 */ /* 0x000fe20000400000 */
[----:B------:R-:W-:Y:S01]  /*9040*/  F2FP.F16.F32.PACK_AB R115, RZ, R115 ;  /* 0x00000073ff73723e */ /* 0x000fe200000000ff */
[----:B------:R-:W-:Y:S01]  /*9050*/  @P1 STG.E.U16 desc[UR36][R4.64+0x20], R130 ;  /* 0x0000208204001986 */ /* 0x000fe2000c101524 */
[----:B------:R-:W-:Y:S01]  /*9060*/  ISETP.GT.AND P1, PT, R3, 0x8, P2 ;  /* 0x000000080300780c */ /* 0x000fe20001724270 */
[-C--:B------:R-:W-:Y:S01]  /*9070*/  FMUL R107, R107, R145.reuse ;  /* 0x000000916b6b7220 */ /* 0x080fe20000400000 */
[----:B------:R-:W-:Y:S01]  /*9080*/  ISETP.GT.AND P2, PT, R0, 0x20, PT ;  /* 0x000000200000780c */ /* 0x000fe20003f44270 */
        /* <DEDUP_REMOVED lines=251> */
[----:B0-----:R-:W-:Y:S01]  /*a040*/  @P4 IMAD.MOV.U32 R6, RZ, RZ, R8 ;  /* 0x000000ffff064224 */ /* 0x001fe200078e0008 */
[----:B------:R-:W-:Y:S01]  /*a050*/  F2FP.F16.F32.PACK_AB R36, RZ, R36 ;  /* 0x00000024ff24723e */ /* 0x000fe200000000ff */
[----:B------:R-:W-:Y:S01]  /*a060*/  @P4 IMAD.MOV.U32 R7, RZ, RZ, R9 ;  /* 0x000000ffff074224 */ /* 0x000fe200078e0009 */
        /* <DEDUP_REMOVED lines=10> */
[----:B------:R-:W-:Y:S01]  /*a110*/  FMUL R31, R31, R145 ;  /* 0x000000911f1f7220 */ /* 0x000fe20000400000 */
[----:B------:R-:W-:Y:S01]  /*a120*/  ISETP.GT.AND P2, PT, R0, 0x58, PT ;  /* 0x000000580000780c */ /* 0x000fe20003f44270 */
[----:B------:R-:W-:Y:S01]  /*a130*/  @P3 STG.E.U16 desc[UR36][R4.64+0x92], R111 ;  /* 0x0000926f04003986 */ /* 0x000fe2000c101524 */
[----:B------:R-:W-:-:S02]  /*a140*/  ISETP.GT.AND P3, PT, R3, 0x8, P0 ;  /* 0x000000080300780c */ /* 0x000fc40000764270 */
[----:B------:R-:W-:Y:S01]  /*a150*/  ISETP.GT.AND P0, PT, R0, 0x59, PT ;  /* 0x000000590000780c */ /* 0x000fe20003f04270 */
[----:B0-----:R-:W-:Y:S01]  /*a160*/  @P5 IMAD.MOV.U32 R6, RZ, RZ, R8 ;  /* 0x000000ffff065224 */ /* 0x001fe200078e0008 */
[----:B------:R-:W-:Y:S01]  /*a170*/  F2FP.F16.F32.PACK_AB R24, RZ, R24 ;  /* 0x00000018ff18723e */ /* 0x000fe200000000ff */
[----:B------:R-:W-:Y:S01]  /*a180*/  @P5 IMAD.MOV.U32 R7, RZ, RZ, R9 ;  /* 0x000000ffff075224 */ /* 0x000fe200078e0009 */
[----:B------:R-:W-:Y:S02]  /*a190*/  F2FP.F16.F32.PACK_AB R25, RZ, R25 ;  /* 0x00000019ff19723e */ /* 0x000fe400000000ff */
[----:B------:R-:W-:Y:S02]  /*a1a0*/  F2FP.F16.F32.PACK_AB R26, RZ, R26 ;  /* 0x0000001aff1a723e */ /* 0x000fe400000000ff */
[----:B------:R0:W-:Y:S01]  /*a1b0*/  @P5 STG.E.U16 desc[UR36][R6.64+0xa0], R96 ;  /* 0x0000a06006005986 */ /* 0x0001e2000c101524 */
[----:B------:R-:W-:Y:S02]  /*a1c0*/  ISETP.GT.AND P5, PT, R3, RZ, P2 ;  /* 0x000000ff0300720c */ /* 0x000fe400017a4270 */
[----:B------:R-:W-:-:S02]  /*a1d0*/  F2FP.F16.F32.PACK_AB R27, RZ, R27 ;  /* 0x0000001bff1b723e */ /* 0x000fc400000000ff */
[----:B------:R-:W-:Y:S02]  /*a1e0*/  F2FP.F16.F32.PACK_AB R28, RZ, R28 ;  /* 0x0000001cff1c723e */ /* 0x000fe400000000ff */
[----:B------:R-:W-:Y:S02]  /*a1f0*/  F2FP.F16.F32.PACK_AB R29, RZ, R29 ;  /* 0x0000001dff1d723e */ /* 0x000fe400000000ff */
[----:B------:R-:W-:Y:S02]  /*a200*/  F2FP.F16.F32.PACK_AB R30, RZ, R30 ;  /* 0x0000001eff1e723e */ /* 0x000fe400000000ff */
[----:B------:R-:W-:Y:S01]  /*a210*/  F2FP.F16.F32.PACK_AB R31, RZ, R31 ;  /* 0x0000001fff1f723e */ /* 0x000fe200000000ff */
[----:B0-----:R-:W-:Y:S02]  /*a220*/  @P4 IMAD.MOV.U32 R6, RZ, RZ, R8 ;  /* 0x000000ffff064224 */ /* 0x001fe400078e0008 */
[----:B------:R-:W-:-:S05]  /*a230*/  @P4 IMAD.MOV.U32 R7, RZ, RZ, R9 ;  /* 0x000000ffff074224 */ /* 0x000fca00078e0009 */
[----:B------:R0:W-:Y:S01]  /*a240*/  @P4 STG.E.U16 desc[UR36][R6.64+0xa2], R97 ;  /* 0x0000a26106004986 */ /* 0x0001e2000c101524 */
[----:B------:R-:W-:-:S03]  /*a250*/  ISETP.GT.AND P4, PT, R3, RZ, P0 ;  /* 0x000000ff0300720c */ /* 0x000fc60000784270 */
[----:B------:R-:W-:Y:S01]  /*a260*/  @P1 STG.E.U16 desc[UR36][R4.64+0xa0], R98 ;  /* 0x0000a06204001986 */ /* 0x000fe2000c101524 */
[C---:B------:R-:W-:Y:S02]  /*a270*/  ISETP.GT.AND P1, PT, R3.reuse, 0x8, P2 ;  /* 0x000000080300780c */ /* 0x040fe40001724270 */
[C---:B------:R-:W-:Y:S01]  /*a280*/  ISETP.GT.AND P2, PT, R0.reuse, 0x60, PT ;  /* 0x000000600000780c */ /* 0x040fe20003f44270 */
[----:B------:R-:W-:Y:S01]  /*a290*/  @P3 STG.E.U16 desc[UR36][R4.64+0xa2], R99 ;  /* 0x0000a26304003986 */ /* 0x000fe2000c101524 */
[----:B------:R-:W-:Y:S02]  /*a2a0*/  ISETP.GT.AND P3, PT, R3, 0x8, P0 ;  /* 0x000000080300780c */ /* 0x000fe40000764270 */
[----:B------:R-:W-:Y:S01]  /*a2b0*/  ISETP.GT.AND P0, PT, R0, 0x61, PT ;  /* 0x000000610000780c */ /* 0x000fe20003f04270 */
[----:B0-----:R-:W-:Y:S02]  /*a2c0*/  @P5 IMAD.MOV.U32 R6, RZ, RZ, R8 ;  /* 0x000000ffff065224 */ /* 0x001fe400078e0008 */
[----:B------:R-:W-:-:S05]  /*a2d0*/  @P5 IMAD.MOV.U32 R7, RZ, RZ, R9 ;  /* 0x000000ffff075224 */ /* 0x000fca00078e0009 */
[----:B------:R0:W-:Y:S01]  /*a2e0*/  @P5 STG.E.U16 desc[UR36][R6.64+0xb0], R100 ;  /* 0x0000b06406005986 */ /* 0x0001e2000c101524 */
[----:B------:R-:W-:Y:S01]  /*a2f0*/  ISETP.GT.AND P5, PT, R3, RZ, P2 ;  /* 0x000000ff0300720c */ /* 0x000fe200017a4270 */
        /* <DEDUP_REMOVED lines=181> */
[C---:B------:R-:W-:Y:S02]  /*ae50*/  ISETP.GT.AND P5, PT, R3.reuse, RZ, P2 ;  /* 0x000000ff0300720c */ /* 0x040fe400017a4270 */
[----:B------:R-:W-:Y:S01]  /*ae60*/  ISETP.GT.AND P2, PT, R3, 0x8, P2 ;  /* 0x000000080300780c */ /* 0x000fe20001744270 */
[----:B0-----:R-:W-:Y:S02]  /*ae70*/  @P4 IMAD.MOV.U32 R6, RZ, RZ, R8 ;  /* 0x000000ffff064224 */ /* 0x001fe400078e0008 */
[----:B------:R-:W-:-:S05]  /*ae80*/  @P4 IMAD.MOV.U32 R7, RZ, RZ, R9 ;  /* 0x000000ffff074224 */ /* 0x000fca00078e0009 */
[----:B------:R0:W-:Y:S01]  /*ae90*/  @P4 STG.E.U16 desc[UR36][R6.64+0x182], R41 ;  /* 0x0001822906004986 */ /* 0x0001e2000c101524 */
[C---:B------:R-:W-:Y:S02]  /*aea0*/  ISETP.GT.AND P4, PT, R3.reuse, RZ, P0 ;  /* 0x000000ff0300720c */ /* 0x040fe40000784270 */
[----:B------:R-:W-:Y:S01]  /*aeb0*/  ISETP.GT.AND P0, PT, R3, 0x8, P0 ;  /* 0x000000080300780c */ /* 0x000fe20000704270 */
[----:B------:R-:W-:Y:S01]  /*aec0*/  @P1 STG.E.U16 desc[UR36][R4.64+0x180], R42 ;  /* 0x0001802a04001986 */ /* 0x000fe2000c101524 */
[----:B------:R-:W-:-:S03]  /*aed0*/  ISETP.GT.AND P1, PT, R0, 0xd1, PT ;  /* 0x000000d10000780c */ /* 0x000fc60003f24270 */
[----:B------:R-:W-:Y:S01]  /*aee0*/  @P3 STG.E.U16 desc[UR36][R4.64+0x182], R43 ;  /* 0x0001822b04003986 */ /* 0x000fe2000c101524 */
        /* <DEDUP_REMOVED lines=9> */
[----:B------:R-:W-:Y:S04]  /*af80*/  @P2 STG.E.U16 desc[UR36][R4.64+0x190], R46 ;  /* 0x0001902e04002986 */ /* 0x000fe8000c101524 */
[----:B------:R-:W-:Y:S01]  /*af90*/  @P0 STG.E.U16 desc[UR36][R4.64+0x192], R47 ;  /* 0x0001922f04000986 */ /* 0x000fe2000c101524 */
[----:B------:R-:W-:Y:S01]  /*afa0*/  ISETP.GT.AND P0, PT, R3, 0x8, P3 ;  /* 0x000000080300780c */ /* 0x000fe20001f04270 */
[----:B0-----:R-:W-:Y:S02]  /*afb0*/  @P5 IMAD.MOV.U32 R6, RZ, RZ, R8 ;  /* 0x000000ffff065224 */ /* 0x001fe400078e0008 */
[----:B------:R-:W-:-:S05]  /*afc0*/  @P5 IMAD.MOV.U32 R7, RZ, RZ, R9 ;  /* 0x000000ffff075224 */ /* 0x000fca00078e0009 */
[----:B------:R0:W-:Y:S01]  /*afd0*/  @P5 STG.E.U16 desc[UR36][R6.64+0x1a0], R32 ;  /* 0x0001a02006005986 */ /* 0x0001e2000c101524 */
[----:B------:R-:W-:Y:S02]  /*afe0*/  ISETP.GT.AND P5, PT, R3, 0x8, P1 ;  /* 0x000000080300780c */ /* 0x000fe40000fa4270 */
[----:B------:R-:W-:-:S04]  /*aff0*/  ISETP.GT.AND P1, PT, R0, 0xd9, PT ;  /* 0x000000d90000780c */ /* 0x000fc80003f24270 */
[----:B------:R-:W-:Y:S01]  /*b000*/  ISETP.GT.AND P3, PT, R3, RZ, P1 ;  /* 0x000000ff0300720c */ /* 0x000fe20000f64270 */
[----:B0-----:R-:W-:Y:S02]  /*b010*/  @P4 IMAD.MOV.U32 R6, RZ, RZ, R8 ;  /* 0x000000ffff064224 */ /* 0x001fe400078e0008 */
[----:B------:R-:W-:-:S05]  /*b020*/  @P4 IMAD.MOV.U32 R7, RZ, RZ, R9 ;  /* 0x000000ffff074224 */ /* 0x000fca00078e0009 */
[----:B------:R0:W-:Y:S01]  /*b030*/  @P4 STG.E.U16 desc[UR36][R6.64+0x1a2], R33 ;  /* 0x0001a22106004986 */ /* 0x0001e2000c101524 */
[----:B------:R-:W-:-:S03]  /*b040*/  ISETP.GT.AND P4, PT, R0, 0xd8, PT ;  /* 0x000000d80000780c */ /* 0x000fc60003f84270 */
[----:B------:R-:W-:Y:S01]  /*b050*/  @P0 STG.E.U16 desc[UR36][R4.64+0x1a0], R34 ;  /* 0x0001a02204000986 */ /* 0x000fe2000c101524 */
[C---:B------:R-:W-:Y:S02]  /*b060*/  ISETP.GT.AND P2, PT, R3.reuse, RZ, P4 ;  /* 0x000000ff0300720c */ /* 0x040fe40002744270 */
[C---:B------:R-:W-:Y:S01]  /*b070*/  ISETP.GT.AND P4, PT, R3.reuse, 0x8, P4 ;  /* 0x000000080300780c */ /* 0x040fe20002784270 */
[----:B------:R-:W-:Y:S01]  /*b080*/  @P5 STG.E.U16 desc[UR36][R4.64+0x1a2], R35 ;  /* 0x0001a22304005986 */ /* 0x000fe2000c101524 */
[----:B------:R-:W-:Y:S02]  /*b090*/  ISETP.GT.AND P5, PT, R3, 0x8, P1 ;  /* 0x000000080300780c */ /* 0x000fe40000fa4270 */
[C---:B------:R-:W-:Y:S02]  /*b0a0*/  ISETP.GT.AND P0, PT, R0.reuse, 0xe1, PT ;  /* 0x000000e10000780c */ /* 0x040fe40003f04270 */
[----:B------:R-:W-:-:S05]  /*b0b0*/  ISETP.GT.AND P1, PT, R0, 0xe9, PT ;  /* 0x000000e90000780c */ /* 0x000fca0003f24270 */
[----:B0-----:R-:W-:Y:S02]  /*b0c0*/  @P2 IMAD.MOV.U32 R6, RZ, RZ, R8 ;  /* 0x000000ffff062224 */ /* 0x001fe400078e0008 */
[----:B------:R-:W-:-:S05]  /*b0d0*/  @P2 IMAD.MOV.U32 R7, RZ, RZ, R9 ;  /* 0x000000ffff072224 */ /* 0x000fca00078e0009 */
[----:B------:R0:W-:Y:S01]  /*b0e0*/  @P2 STG.E.U16 desc[UR36][R6.64+0x1b0], R36 ;  /* 0x0001b02406002986 */ /* 0x0001e2000c101524 */
[----:B------:R-:W-:Y:S01]  /*b0f0*/  ISETP.GT.AND P2, PT, R0, 0xe8, PT ;  /* 0x000000e80000780c */ /* 0x000fe20003f44270 */
        /* <DEDUP_REMOVED lines=8> */
[C---:B------:R-:W-:Y:S02]  /*b180*/  ISETP.GT.AND P5, PT, R3.reuse, RZ, P0 ;  /* 0x000000ff0300720c */ /* 0x040fe400007a4270 */
[----:B------:R-:W-:-:S07]  /*b190*/  ISETP.GT.AND P0, PT, R3, 0x8, P0 ;  /* 0x000000080300780c */ /* 0x000fce0000704270 */
[----:B0-----:R-:W-:Y:S02]  /*b1a0*/  @P4 IMAD.MOV.U32 R6, RZ, RZ, R8 ;  /* 0x000000ffff064224 */ /* 0x001fe400078e0008 */
[----:B------:R-:W-:Y:S02]  /*b1b0*/  @P4 IMAD.MOV.U32 R7, RZ, RZ, R9 ;  /* 0x000000ffff074224 */ /* 0x000fe400078e0009 */
[----:B------:R-:W-:-:S03]  /*b1c0*/  @P3 IMAD.MOV.U32 R2, RZ, RZ, R4 ;  /* 0x000000ffff023224 */ /* 0x000fc600078e0004 */
[----:B------:R0:W-:Y:S01]  /*b1d0*/  @P4 STG.E.U16 desc[UR36][R6.64+0x1c0], R24 ;  /* 0x0001c01806004986 */ /* 0x0001e2000c101524 */
[C---:B------:R-:W-:Y:S02]  /*b1e0*/  ISETP.GT.AND P4, PT, R3.reuse, RZ, P1 ;  /* 0x000000ff0300720c */ /* 0x040fe40000f84270 */
[----:B------:R-:W-:Y:S01]  /*b1f0*/  ISETP.GT.AND P1, PT, R3, 0x8, P1 ;  /* 0x000000080300780c */ /* 0x000fe20000f24270 */
[----:B0-----:R-:W-:Y:S02]  /*b200*/  @P5 IMAD.MOV.U32 R6, RZ, RZ, R8 ;  /* 0x000000ffff065224 */ /* 0x001fe400078e0008 */
[----:B------:R-:W-:-:S05]  /*b210*/  @P5 IMAD.MOV.U32 R7, RZ, RZ, R9 ;  /* 0x000000ffff075224 */ /* 0x000fca00078e0009 */
[----:B------:R-:W-:Y:S01]  /*b220*/  @P5 STG.E.U16 desc[UR36][R6.64+0x1c2], R25 ;  /* 0x0001c21906005986 */ /* 0x000fe2000c101524 */
[C---:B------:R-:W-:Y:S02]  /*b230*/  ISETP.GT.AND P5, PT, R3.reuse, RZ, P2 ;  /* 0x000000ff0300720c */ /* 0x040fe400017a4270 */
[----:B------:R-:W-:Y:S01]  /*b240*/  ISETP.GT.AND P2, PT, R3, 0x8, P2 ;  /* 0x000000080300780c */ /* 0x000fe20001744270 */
[----:B------:R-:W-:-:S05]  /*b250*/  @P3 IMAD.MOV.U32 R3, RZ, RZ, R5 ;  /* 0x000000ffff033224 */ /* 0x000fca00078e0005 */
[----:B------:R0:W-:Y:S02]  /*b260*/  @P3 STG.E.U16 desc[UR36][R2.64+0x1c0], R26 ;  /* 0x0001c01a02003986 */ /* 0x0001e4000c101524 */
[----:B0-----:R-:W-:Y:S02]  /*b270*/  @P0 IMAD.MOV.U32 R2, RZ, RZ, R4 ;  /* 0x000000ffff020224 */ /* 0x001fe400078e0004 */
[----:B------:R-:W-:-:S05]  /*b280*/  @P0 IMAD.MOV.U32 R3, RZ, RZ, R5 ;  /* 0x000000ffff030224 */ /* 0x000fca00078e0005 */
[----:B------:R0:W-:Y:S02]  /*b290*/  @P0 STG.E.U16 desc[UR36][R2.64+0x1c2], R27 ;  /* 0x0001c21b02000986 */ /* 0x0001e4000c101524 */
[----:B0-----:R-:W-:Y:S02]  /*b2a0*/  @P5 IMAD.MOV.U32 R2, RZ, RZ, R8 ;  /* 0x000000ffff025224 */ /* 0x001fe400078e0008 */
[----:B------:R-:W-:-:S05]  /*b2b0*/  @P5 IMAD.MOV.U32 R3, RZ, RZ, R9 ;  /* 0x000000ffff035224 */ /* 0x000fca00078e0009 */
[----:B------:R0:W-:Y:S04]  /*b2c0*/  @P5 STG.E.U16 desc[UR36][R2.64+0x1d0], R28 ;  /* 0x0001d01c02005986 */ /* 0x0001e8000c101524 */
[----:B------:R1:W-:Y:S01]  /*b2d0*/  @P4 STG.E.U16 desc[UR36][R8.64+0x1d2], R29 ;  /* 0x0001d21d08004986 */ /* 0x0003e2000c101524 */
[----:B0-----:R-:W-:Y:S02]  /*b2e0*/  @P2 IMAD.MOV.U32 R2, RZ, RZ, R4 ;  /* 0x000000ffff022224 */ /* 0x001fe400078e0004 */
[----:B------:R-:W-:-:S05]  /*b2f0*/  @P2 IMAD.MOV.U32 R3, RZ, RZ, R5 ;  /* 0x000000ffff032224 */ /* 0x000fca00078e0005 */
[----:B------:R1:W-:Y:S04]  /*b300*/  @P2 STG.E.U16 desc[UR36][R2.64+0x1d0], R30 ;  /* 0x0001d01e02002986 */ /* 0x0003e8000c101524 */
[----:B------:R1:W-:Y:S02]  /*b310*/  @P1 STG.E.U16 desc[UR36][R4.64+0x1d2], R31 ;  /* 0x0001d21f04001986 */ /* 0x0003e4000c101524 */
.L_x_275:
[----:B------:R-:W-:Y:S05]  /*b320*/  BSYNC B0 ;  /* 0x0000000000007941 */ /* 0x000fea0003800000 */
.L_x_37:
[----:B-1----:R-:W2:Y:S01]  /*b330*/  LDL.64 R2, [R1] ;  /* 0x0000000001027983 */ /* 0x002ea20000100a00 */
[----:B------:R-:W-:Y:S01]  /*b340*/  ULDC.64 UR4, c[0x0][0x650] ;  /* 0x0001940000047ab9 */ /* 0x000fe20000000a00 */
[----:B------:R1:W-:Y:S01]  /*b350*/  SYNCS.ARRIVE.TRANS64.A1T0 RZ, [R154+UR44], RZ ;  /* 0x000000ff9aff79a7 */ /* 0x0003e2000810002c */
[----:B0-----:R-:W-:Y:S01]  /*b360*/  PRMT R0, RZ, 0x7610, R0 ;  /* 0x00007610ff007816 */ /* 0x001fe20000000000 */
[----:B------:R-:W-:Y:S02]  /*b370*/  IMAD.MOV.U32 R19, RZ, RZ, -0x1 ;  /* 0xffffffffff137424 */ /* 0x000fe400078e00ff */
[----:B-----5:R-:W-:Y:S01]  /*b380*/  IMAD.MOV.U32 R22, RZ, RZ, -0x1 ;  /* 0xffffffffff167424 */ /* 0x020fe200078e00ff */
[----:B--2---:R-:W-:-:S04]  /*b390*/  LEA R18, P0, R2, R18, 0x1 ;  /* 0x0000001202127211 */ /* 0x004fc800078008ff */
[----:B------:R-:W-:Y:S01]  /*b3a0*/  LEA.HI.X R17, R2, R17, R23, 0x1, P0 ;  /* 0x0000001102117211 */ /* 0x000fe200000f0c17 */
[----:B------:R-:W-:Y:S01]  /*b3b0*/  IMAD.MOV.U32 R2, RZ, RZ, -0x1 ;  /* 0xffffffffff027424 */ /* 0x000fe200078e00ff */
[----:B------:R-:W-:-:S04]  /*b3c0*/  ISETP.GE.U32.AND P0, PT, R18, UR4, PT ;  /* 0x0000000412007c0c */ /* 0x000fc8000bf06070 */
[----:B------:R-:W-:-:S13]  /*b3d0*/  ISETP.GE.U32.AND.EX P0, PT, R17, UR5, PT, P0 ;  /* 0x0000000511007c0c */ /* 0x000fda000bf06100 */
[----:B-1----:R-:W-:Y:S05]  /*b3e0*/  @P0 BRA `(.L_x_276) ;  /* 0x0000000400700947 */ /* 0x002fea0003800000 */
[----:B------:R-:W0:Y:S01]  /*b3f0*/  S2R R10, SR_CTAID.X ;  /* 0x00000000000a7919 */ /* 0x000e220000002500 */
[----:B------:R-:W1:Y:S01]  /*b400*/  LDC.64 R8, c[0x0][0x628] ;  /* 0x00018a00ff087b82 */ /* 0x000e620000000a00 */
[----:B------:R-:W-:Y:S01]  /*b410*/  ULDC UR4, c[0x0][0x150] ;  /* 0x0000540000047ab9 */ /* 0x000fe20000000800 */
[----:B------:R-:W-:Y:S01]  /*b420*/  IMAD.MOV.U32 R6, RZ, RZ, R18 ;  /* 0x000000ffff067224 */ /* 0x000fe200078e0012 */
[----:B------:R-:W2:Y:S01]  /*b430*/  S2R R20, SR_CTAID.Y ;  /* 0x0000000000147919 */ /* 0x000ea20000002600 */
[----:B------:R-:W-:-:S04]  /*b440*/  IMAD.MOV.U32 R7, RZ, RZ, R17 ;  /* 0x000000ffff077224 */ /* 0x000fc800078e0011 */
[----:B------:R-:W2:Y:S08]  /*b450*/  LDC R15, c[0x0][0x144] ;  /* 0x00005100ff0f7b82 */ /* 0x000eb00000000800 */
[----:B------:R-:W2:Y:S08]  /*b460*/  LDC R0, c[0x0][0x630] ;  /* 0x00018c00ff007b82 */ /* 0x000eb00000000800 */
[----:B------:R-:W2:Y:S01]  /*b470*/  LDC.64 R12, c[0x0][0x620] ;  /* 0x00018800ff0c7b82 */ /* 0x000ea20000000a00 */
[----:B-1----:R-:W-:-:S04]  /*b480*/  ISETP.NE.U32.AND P0, PT, R8, RZ, PT ;  /* 0x000000ff0800720c */ /* 0x002fc80003f05070 */
[----:B------:R-:W-:Y:S02]  /*b490*/  ISETP.NE.AND.EX P0, PT, R9, RZ, PT, P0 ;  /* 0x000000ff0900720c */ /* 0x000fe40003f05300 */
[----:B0-----:R-:W-:-:S05]  /*b4a0*/  I2FP.F32.U32 R2, R10 ;  /* 0x0000000a00027245 */ /* 0x001fca0000201000 */
[----:B------:R-:W-:-:S04]  /*b4b0*/  FMUL R2, R2, UR4 ;  /* 0x0000000402027c20 */ /* 0x000fc80008400000 */
[----:B------:R0:W1:Y:S02]  /*b4c0*/  F2I.U32.TRUNC.NTZ R14, R2 ;  /* 0x00000002000e7305 */ /* 0x000064000020f000 */
[----:B------:R-:W-:Y:S05]  /*b4d0*/  @!P0 BRA `(.L_x_277) ;  /* 0x0000000000288947 */ /* 0x000fea0003800000 */
[----:B------:R-:W5:Y:S02]  /*b4e0*/  LDC R3, c[0x0][0x634] ;  /* 0x00018d00ff037b82 */ /* 0x000f640000000800 */
[----:B-----5:R-:W-:-:S05]  /*b4f0*/  IADD3 R7, P0, R18, R3, RZ ;  /* 0x0000000312077210 */ /* 0x020fca0007f1e0ff */
[----:B------:R-:W-:-:S04]  /*b500*/  IMAD.X R11, RZ, RZ, R17, P0 ;  /* 0x000000ffff0b7224 */ /* 0x000fc800000e0611 */
[----:B0-----:R-:W-:-:S04]  /*b510*/  IMAD.WIDE.U32 R2, R11, R8, RZ ;  /* 0x000000080b027225 */ /* 0x001fc800078e00ff */
[----:B---34-:R-:W-:-:S04]  /*b520*/  IMAD.WIDE.U32 R4, P0, R7, R9, R2 ;  /* 0x0000000907047225 */ /* 0x018fc80007800002 */
[----:B------:R-:W-:-:S04]  /*b530*/  IMAD.WIDE.U32 R2, R7, R8, RZ ;  /* 0x0000000807027225 */ /* 0x000fc800078e00ff */
[----:B------:R-:W-:Y:S01]  /*b540*/  IMAD.X R7, RZ, RZ, RZ, P0 ;  /* 0x000000ffff077224 */ /* 0x000fe200000e06ff */
[----:B------:R-:W-:Y:S01]  /*b550*/  IADD3 RZ, P0, R3, R4, RZ ;  /* 0x0000000403ff7210 */ /* 0x000fe20007f1e0ff */
[----:B------:R-:W-:-:S04]  /*b560*/  IMAD.MOV.U32 R6, RZ, RZ, R5 ;  /* 0x000000ffff067224 */ /* 0x000fc800078e0005 */
[----:B------:R-:W-:-:S08]  /*b570*/  IMAD.WIDE.U32.X R6, R11, R9, R6, P0 ;  /* 0x000000090b067225 */ /* 0x000fd000000e0406 */
.L_x_277:
[----:B------:R-:W5:Y:S01]  /*b580*/  LDC.64 R26, c[0x0][0x640] ;  /* 0x00019000ff1a7b82 */ /* 0x000f620000000a00 */
[-C--:B--2---:R-:W-:Y:S01]  /*b590*/  SHF.R.U64 R11, R6, R0.reuse, R7 ;  /* 0x00000000060b7219 */ /* 0x084fe20000001207 */
[----:B------:R-:W-:Y:S01]  /*b5a0*/  IMAD.MOV.U32 R19, RZ, RZ, R17 ;  /* 0x000000ffff137224 */ /* 0x000fe200078e0011 */
[----:B------:R-:W-:Y:S01]  /*b5b0*/  SHF.R.U32.HI R0, RZ, R0, R7 ;  /* 0x00000000ff007219 */ /* 0x000fe20000011607 */
[----:B-1----:R-:W-:Y:S01]  /*b5c0*/  IMAD.MOV R14, RZ, RZ, -R14 ;  /* 0x000000ffff0e7224 */ /* 0x002fe200078e0a0e */
[----:B---34-:R-:W-:Y:S01]  /*b5d0*/  IADD3 R5, P0, RZ, -R11, RZ ;  /* 0x8000000bff057210 */ /* 0x018fe20007f1e0ff */
[----:B------:R-:W-:Y:S01]  /*b5e0*/  ULDC UR4, c[0x0][0x154] ;  /* 0x0000550000047ab9 */ /* 0x000fe20000000800 */
[----:B------:R-:W-:Y:S01]  /*b5f0*/  IMAD.MOV.U32 R7, RZ, RZ, 0x1 ;  /* 0x00000001ff077424 */ /* 0x000fe200078e00ff */
[----:B------:R-:W1:Y:S01]  /*b600*/  LDC R4, c[0x0][0x618] ;  /* 0x00018600ff047b82 */ /* 0x000e620000000800 */
[----:B------:R-:W-:Y:S02]  /*b610*/  IMAD R22, R15, R14, R10 ;  /* 0x0000000e0f167224 */ /* 0x000fe400078e020a */
[----:B------:R-:W-:-:S04]  /*b620*/  IMAD.X R3, RZ, RZ, ~R0, P0 ;  /* 0x000000ffff037224 */ /* 0x000fc800000e0e00 */
[-C--:B------:R-:W-:Y:S01]  /*b630*/  IMAD R0, R3, R12.reuse, RZ ;  /* 0x0000000c03007224 */ /* 0x080fe200078e02ff */
[----:B------:R-:W2:Y:S01]  /*b640*/  LDC R6, c[0x0][0x608] ;  /* 0x00018200ff067b82 */ /* 0x000ea20000000800 */
[----:B0-----:R-:W-:-:S04]  /*b650*/  IMAD.WIDE.U32 R2, R5, R12, R18 ;  /* 0x0000000c05027225 */ /* 0x001fc800078e0012 */
[----:B------:R-:W-:Y:S01]  /*b660*/  IMAD R5, R5, R13, R0 ;  /* 0x0000000d05057224 */ /* 0x000fe200078e0200 */
[----:B------:R-:W-:Y:S02]  /*b670*/  I2FP.F32.U32 R0, R20 ;  /* 0x0000001400007245 */ /* 0x000fe40000201000 */
[----:B------:R-:W0:Y:S01]  /*b680*/  LDC R24, c[0x0][0x658] ;  /* 0x00019600ff187b82 */ /* 0x000e220000000800 */
[----:B------:R-:W-:Y:S01]  /*b690*/  IMAD.IADD R3, R3, 0x1, R5 ;  /* 0x0000000103037824 */ /* 0x000fe200078e0205 */
[----:B-----5:R-:W-:Y:S01]  /*b6a0*/  ISETP.NE.U32.AND P0, PT, R26, RZ, PT ;  /* 0x000000ff1a00720c */ /* 0x020fe20003f05070 */
[----:B------:R-:W-:Y:S01]  /*b6b0*/  FMUL R0, R0, UR4 ;  /* 0x0000000400007c20 */ /* 0x000fe20008400000 */
[----:B------:R-:W-:Y:S02]  /*b6c0*/  IMAD.MOV.U32 R5, RZ, RZ, -0x1 ;  /* 0xffffffffff057424 */ /* 0x000fe400078e00ff */
[----:B------:R-:W-:Y:S01]  /*b6d0*/  ISETP.NE.AND.EX P0, PT, R27, RZ, PT, P0 ;  /* 0x000000ff1b00720c */ /* 0x000fe20003f05300 */
[----:B------:R3:W4:Y:S01]  /*b6e0*/  F2I.U32.TRUNC.NTZ R12, R0 ;  /* 0x00000000000c7305 */ /* 0x000722000020f000 */
[----:B------:R-:W3:Y:S01]  /*b6f0*/  LDC R15, c[0x0][0x148] ;  /* 0x00005200ff0f7b82 */ /* 0x000ee20000000800 */
[----:B-1----:R-:W-:-:S02]  /*b700*/  SHF.R.U64 R10, R2, R4, R3 ;  /* 0x00000004020a7219 */ /* 0x002fc40000001203 */
[----:B------:R-:W-:-:S05]  /*b710*/  SHF.R.U32.HI R3, RZ, R4, R3 ;  /* 0x00000004ff037219 */ /* 0x000fca0000011603 */
[----:B------:R-:W1:Y:S01]  /*b720*/  LDC R14, c[0x0][0x600] ;  /* 0x00018000ff0e7b82 */ /* 0x000e620000000800 */
[-CC-:B--2---:R-:W-:Y:S02]  /*b730*/  SHF.R.U64 R8, R10, R6.reuse, R3.reuse ;  /* 0x000000060a087219 */ /* 0x184fe40000001203 */
[----:B------:R-:W-:-:S05]  /*b740*/  SHF.R.U32.HI R3, RZ, R6, R3 ;  /* 0x00000006ff037219 */ /* 0x000fca0000011603 */
[----:B------:R-:W2:Y:S01]  /*b750*/  LDC R21, c[0x0][0x648] ;  /* 0x00019200ff157b82 */ /* 0x000ea20000000800 */
[-CC-:B0-----:R-:W-:Y:S02]  /*b760*/  SHF.R.U64 R13, R8, R24.reuse, R3.reuse ;  /* 0x00000018080d7219 */ /* 0x181fe40000001203 */
[-C--:B------:R-:W-:Y:S02]  /*b770*/  SHF.L.U32 R5, R5, R24.reuse, RZ ;  /* 0x0000001805057219 */ /* 0x080fe400000006ff */
[-C--:B------:R-:W-:Y:S01]  /*b780*/  SHF.R.U32.HI R3, RZ, R24.reuse, R3 ;  /* 0x00000018ff037219 */ /* 0x080fe20000011603 */
[----:B------:R-:W-:Y:S01]  /*b790*/  IMAD.MOV.U32 R2, RZ, RZ, R13 ;  /* 0x000000ffff027224 */ /* 0x000fe200078e000d */
[----:B------:R-:W-:Y:S01]  /*b7a0*/  SHF.L.U32 R24, R7, R24, RZ ;  /* 0x0000001807187219 */ /* 0x000fe200000006ff */
[----:B------:R-:W0:Y:S01]  /*b7b0*/  LDC R25, c[0x0][0x638] ;  /* 0x00018e00ff197b82 */ /* 0x000e220000000800 */
[----:B------:R-:W-:-:S07]  /*b7c0*/  LOP3.LUT R19, RZ, R5, RZ, 0x33, !PT ;  /* 0x00000005ff137212 */ /* 0x000fce00078e33ff */
[----:B------:R-:W0:Y:S01]  /*b7d0*/  LDC R28, c[0x0][0x610] ;  /* 0x00018400ff1c7b82 */ /* 0x000e220000000800 */
[----:B----4-:R-:W-:Y:S05]  /*b7e0*/  @!P0 BRA `(.L_x_278) ;  /* 0x0000000000288947 */ /* 0x010fea0003800000 */
[----:B---3--:R-:W3:Y:S02]  /*b7f0*/  LDC R0, c[0x0][0x64c] ;  /* 0x00019300ff007b82 */ /* 0x008ee40000000800 */
[----:B---3--:R-:W-:-:S05]  /*b800*/  IADD3 R7, P0, R13, R0, RZ ;  /* 0x000000000d077210 */ /* 0x008fca0007f1e0ff */
        /* <DEDUP_REMOVED lines=8> */
.L_x_278:
[----:B------:R-:W4:Y:S01]  /*b890*/  LDC R4, c[0x0][0x65c] ;  /* 0x00019700ff047b82 */ /* 0x000f220000000800 */
[----:B--23--:R-:W-:Y:S01]  /*b8a0*/  SHF.R.U64 R0, R2, R21, R3 ;  /* 0x0000001502007219 */ /* 0x00cfe20000001203 */
[----:B-1----:R-:W-:Y:S01]  /*b8b0*/  VIADD R3, R14, 0xffffffff ;  /* 0xffffffff0e037836 */ /* 0x002fe20000000000 */
[----:B------:R-:W-:Y:S01]  /*b8c0*/  LOP3.LUT R19, R8, R19, RZ, 0xc0, !PT ;  /* 0x0000001308137212 */ /* 0x000fe200078ec0ff */
[----:B------:R-:W-:Y:S02]  /*b8d0*/  IMAD.MOV R12, RZ, RZ, -R12 ;  /* 0x000000ffff0c7224 */ /* 0x000fe400078e0a0c */
[----:B------:R-:W-:Y:S01]  /*b8e0*/  IMAD.MOV R2, RZ, RZ, -R0 ;  /* 0x000000ffff027224 */ /* 0x000fe200078e0a00 */
[----:B------:R-:W-:Y:S01]  /*b8f0*/  LOP3.LUT R3, R10, R3, RZ, 0xc0, !PT ;  /* 0x000000030a037212 */ /* 0x000fe200078ec0ff */
[----:B------:R-:W-:Y:S02]  /*b900*/  IMAD R19, R24, R0, R19 ;  /* 0x0000000018137224 */ /* 0x000fe400078e0213 */
[----:B0-----:R-:W-:-:S04]  /*b910*/  IMAD R0, R2, R25, R13 ;  /* 0x0000001902007224 */ /* 0x001fc800078e020d */
[----:B------:R-:W-:Y:S01]  /*b920*/  IMAD R2, R0, R14, R3 ;  /* 0x0000000e00027224 */ /* 0x000fe200078e0203 */
[----:B----4-:R-:W-:Y:S01]  /*b930*/  ISETP.NE.AND P0, PT, R4, 0x1, PT ;  /* 0x000000010400780c */ /* 0x010fe20003f05270 */
[----:B------:R-:W-:-:S05]  /*b940*/  IMAD.MOV.U32 R4, RZ, RZ, 0x1 ;  /* 0x00000001ff047424 */ /* 0x000fca00078e00ff */
[----:B------:R-:W-:-:S07]  /*b950*/  PRMT R0, R4, 0x7610, R0 ;  /* 0x0000761004007816 */ /* 0x000fce0000000000 */
[----:B------:R-:W-:-:S04]  /*b960*/  @P0 IMAD R22, R15, R12, R20 ;  /* 0x0000000c0f160224 */ /* 0x000fc800078e0214 */
[----:B------:R-:W-:-:S05]  /*b970*/  IMAD R19, R19, R28, R22 ;  /* 0x0000001c13137224 */ /* 0x000fca00078e0216 */
[----:B------:R-:W-:Y:S02]  /*b980*/  SEL R22, R2, R19, !P0 ;  /* 0x0000001302167207 */ /* 0x000fe40004000000 */
[----:B------:R-:W-:Y:S01]  /*b990*/  SEL R19, R19, R2, !P0 ;  /* 0x0000000213137207 */ /* 0x000fe20004000000 */
[----:B------:R-:W-:-:S07]  /*b9a0*/  IMAD.MOV.U32 R2, RZ, RZ, R11 ;  /* 0x000000ffff027224 */ /* 0x000fce00078e000b */
.L_x_276:
[----:B------:R-:W-:Y:S02]  /*b9b0*/  LOP3.LUT P0, RZ, R0, 0xff, RZ, 0xc0, !PT ;  /* 0x000000ff00ff7812 */ /* 0x000fe4000780c0ff */
[----:B------:R-:W-:-:S11]  /*b9c0*/  LOP3.LUT R157, R157, 0x1, RZ, 0x3c, !PT ;  /* 0x000000019d9d7812 */ /* 0x000fd600078e3cff */
[----:B------:R-:W-:Y:S05]  /*b9d0*/  @P0 BRA `(.L_x_279) ;  /* 0xffffff5c00700947 */ /* 0x000fea000383ffff */
[----:B------:R-:W-:Y:S05]  /*b9e0*/  EXIT ;  /* 0x000000000000794d */ /* 0x000fea0003800000 */
.L_x_18:
[----:B------:R-:W-:-:S08]  /*b9f0*/  ISETP.NE.AND P0, PT, R5, RZ, PT ;  /* 0x000000ff0500720c */ /* 0x000fd00003f05270 */
[----:B0-----:R-:W0:-:S00]  /*ba00*/  USETMAXREG.DEALLOC.CTAPOOL 0x28 ;  /* 0x00000028000079c8 */ /* 0x001e0000080e0500 */
[----:B------:R-:W-:Y:S05]  /*ba10*/  @P0 EXIT ;  /* 0x000000000000094d */ /* 0x000fea0003800000 */
[----:B0-----:R-:W-:Y:S01]  /*ba20*/  LOP3.LUT P0, RZ, R8, 0xff, RZ, 0xc0, !PT ;  /* 0x000000ff08ff7812 */ /* 0x001fe2000780c0ff */
[----:B------:R-:W-:Y:S02]  /*ba30*/  IMAD.MOV.U32 R0, RZ, RZ, 0x1 ;  /* 0x00000001ff007424 */ /* 0x000fe400078e00ff */
[----:B------:R-:W-:-:S10]  /*ba40*/  IMAD.MOV.U32 R7, RZ, RZ, RZ ;  /* 0x000000ffff077224 */ /* 0x000fd400078e00ff */
[----:B------:R-:W-:Y:S05]  /*ba50*/  @!P0 BRA `(.L_x_280) ;  /* 0x0000000c00348947 */ /* 0x000fea0003800000 */
[----:B------:R-:W0:Y:S01]  /*ba60*/  S2R R9, SR_CgaCtaId ;  /* 0x0000000000097919 */ /* 0x000e220000008800 */
[----:B------:R-:W-:Y:S01]  /*ba70*/  LOP3.LUT P0, RZ, R4, 0x1f, RZ, 0xc0, !PT ;  /* 0x0000001f04ff7812 */ /* 0x000fe2000780c0ff */
[----:B------:R-:W-:Y:S01]  /*ba80*/  ULDC UR5, c[0x0][0x658] ;  /* 0x0001960000057ab9 */ /* 0x000fe20000000800 */
[----:B------:R-:W-:Y:S01]  /*ba90*/  UMOV UR6, 0xffffffff ;  /* 0xffffffff00067882 */ /* 0x000fe20000000000 */
[----:B------:R-:W-:Y:S01]  /*baa0*/  BSSY B0, `(.L_x_280) ;  /* 0x00000c8000007945 */ /* 0x000fe20003800000 */
[----:B------:R-:W-:Y:S01]  /*bab0*/  USHF.L.U32 UR6, UR6, UR5, URZ ;  /* 0x0000000506067299 */ /* 0x000fe2000800063f */
[C---:B------:R-:W-:Y:S01]  /*bac0*/  ISETP.NE.AND P2, PT, R3.reuse, RZ, PT ;  /* 0x000000ff0300720c */ /* 0x040fe20003f45270 */
[----:B------:R-:W-:Y:S01]  /*bad0*/  IMAD.MOV.U32 R8, RZ, RZ, 0x1 ;  /* 0x00000001ff087424 */ /* 0x000fe200078e00ff */
[----:B------:R-:W-:Y:S01]  /*bae0*/  ISETP.NE.OR P0, PT, R3, RZ, !P0 ;  /* 0x000000ff0300720c */ /* 0x000fe20004705670 */
[----:B------:R-:W-:Y:S01]  /*baf0*/  IMAD.MOV.U32 R0, RZ, RZ, 0x1 ;  /* 0x00000001ff007424 */ /* 0x000fe200078e00ff */
[----:B------:R-:W-:Y:S01]  /*bb00*/  LOP3.LUT R6, R16, 0x2, RZ, 0xfc, !PT ;  /* 0x0000000210067812 */ /* 0x000fe200078efcff */
[----:B------:R-:W-:Y:S01]  /*bb10*/  IMAD.MOV.U32 R7, RZ, RZ, RZ ;  /* 0x000000ffff077224 */ /* 0x000fe200078e00ff */
[----:B------:R-:W-:Y:S01]  /*bb20*/  ULDC UR4, c[0x0][0x600] ;  /* 0x0001800000047ab9 */ /* 0x000fe20000000800 */
[----:B------:R-:W-:Y:S01]  /*bb30*/  UMOV UR7, 0x1 ;  /* 0x0000000100077882 */ /* 0x000fe20000000000 */
[----:B------:R-:W-:-:S02]  /*bb40*/  UIADD3 UR19, UR40, 0x1, URZ ;  /* 0x0000000128137890 */ /* 0x000fc4000fffe03f */
[----:B------:R-:W-:Y:S02]  /*bb50*/  UIADD3 UR15, UR4, -0x1, URZ ;  /* 0xffffffff040f7890 */ /* 0x000fe4000fffe03f */
[----:B------:R-:W-:Y:S02]  /*bb60*/  USHF.L.U32 UR17, UR7, UR5, URZ ;  /* 0x0000000507117299 */ /* 0x000fe4000800063f */
[----:B------:R-:W-:Y:S01]  /*bb70*/  ULOP3.LUT UR16, URZ, UR6, URZ, 0x33, !UPT ;  /* 0x000000063f107292 */ /* 0x000fe2000f8e333f */
[----:B------:R-:W-:Y:S01]  /*bb80*/  ULDC.64 UR20, c[0x0][0x198] ;  /* 0x0000660000147ab9 */ /* 0x000fe20000000a00 */
[----:B0-----:R-:W-:-:S10]  /*bb90*/  LOP3.LUT R9, R9, 0x1, RZ, 0xc0, !PT ;  /* 0x0000000109097812 */ /* 0x001fd400078ec0ff */
.L_x_292:
[----:B------:R-:W-:-:S03]  /*bba0*/  UMOV UR4, 0xffffffff ;  /* 0xffffffff00047882 */ /* 0x000fc60000000000 */
[----:B------:R-:W-:Y:S05]  /*bbb0*/  BRA.DIV UR4, `(.L_x_281) ;  /* 0x0000001204ec7947 */ /* 0x000fea000b800000 */
[----:B------:R-:W-:-:S13]  /*bbc0*/  ELECT P6, URZ, PT ;  /* 0x00000000003f782f */ /* 0x000fda00038c0000 */
.L_x_312:
[----:B------:R-:W0:Y:S01]  /*bbd0*/  LDC R3, c[0x0][0x28c] ;  /* 0x0000a300ff037b82 */ /* 0x000e220000000800 */
[----:B------:R-:W-:Y:S01]  /*bbe0*/  BSSY B1, `(.L_x_282) ;  /* 0x000003b000017945 */ /* 0x000fe20003800000 */
[----:B0-----:R-:W-:-:S13]  /*bbf0*/  ISETP.LT.OR P6, PT, R3, 0x1, !P6 ;  /* 0x000000010300780c */ /* 0x001fda00077c1670 */
[----:B------:R-:W-:Y:S05]  /*bc00*/  @P6 BRA `(.L_x_283) ;  /* 0x0000000000e06947 */ /* 0x000fea0003800000 */
[----:B------:R-:W-:Y:S02]  /*bc10*/  IMAD R22, R22, 0x2, R9 ;  /* 0x0000000216167824 */ /* 0x000fe400078e0209 */
[----:B------:R-:W-:Y:S02]  /*bc20*/  IMAD.SHL.U32 R19, R19, 0x40, RZ ;  /* 0x0000004013137824 */ /* 0x000fe400078e00ff */
[----:B------:R-:W-:Y:S02]  /*bc30*/  IMAD.MOV.U32 R13, RZ, RZ, RZ ;  /* 0x000000ffff0d7224 */ /* 0x000fe400078e00ff */
[----:B------:R-:W-:Y:S02]  /*bc40*/  IMAD.U32 R14, RZ, RZ, UR19 ;  /* 0x00000013ff0e7e24 */ /* 0x000fe4000f8e00ff */
[----:B------:R-:W-:Y:S02]  /*bc50*/  IMAD.MOV.U32 R3, RZ, RZ, R0 ;  /* 0x000000ffff037224 */ /* 0x000fe400078e0000 */
[----:B------:R-:W-:-:S02]  /*bc60*/  IMAD.MOV.U32 R4, RZ, RZ, R7 ;  /* 0x000000ffff047224 */ /* 0x000fc400078e0007 */
[----:B------:R-:W-:-:S07]  /*bc70*/  IMAD R22, R22, 0x78, RZ ;  /* 0x0000007816167824 */ /* 0x000fce00078e02ff */
.L_x_287:
[----:B------:R-:W0:Y:S01]  /*bc80*/  S2R R10, SR_CgaCtaId ;  /* 0x00000000000a7919 */ /* 0x000e220000008800 */
[----:B------:R-:W-:-:S04]  /*bc90*/  MOV R5, 0x400 ;  /* 0x0000040000057802 */ /* 0x000fc80000000f00 */
[----:B0-----:R-:W-:Y:S02]  /*bca0*/  LEA R11, R10, R5, 0x18 ;  /* 0x000000050a0b7211 */ /* 0x001fe400078ec0ff */
[----:B------:R-:W-:Y:S01]  /*bcb0*/  SHF.L.U32 R5, R3, 0x1f, RZ ;  /* 0x0000001f03057819 */ /* 0x000fe200000006ff */
[----:B------:R-:W0:Y:S02]  /*bcc0*/  @!P2 LDC R10, c[0x0][0x500] ;  /* 0x00014000ff0aab82 */ /* 0x000e240000000800 */
[----:B------:R-:W-:-:S04]  /*bcd0*/  IMAD R12, R4, 0x8, R11 ;  /* 0x00000008040c7824 */ /* 0x000fc800078e020b */
[----:B------:R-:W1:Y:S02]  /*bce0*/  SYNCS.PHASECHK.TRANS64.TRYWAIT P1, [R12+URZ+0x58], R5 ;  /* 0x000058050c0075a7 */ /* 0x000e64000802017f */
[----:B-1----:R-:W-:Y:S05]  /*bcf0*/  @!P1 BRA `(.L_x_284) ;  /* 0x0000001000bc9947 */ /* 0x002fea0003800000 */
.L_x_313:
[----:B-1----:R-:W-:Y:S01]  /*bd00*/  PRMT R5, R6, 0x9910, RZ ;  /* 0x0000991006057816 */ /* 0x002fe200000000ff */
[----:B0-----:R0:W-:Y:S03]  /*bd10*/  @!P2 SYNCS.ARRIVE.TRANS64 RZ, [R12+URZ], R10 ;  /* 0x0000000a0cffa9a7 */ /* 0x0011e6000800003f */
[----:B------:R-:W-:-:S13]  /*bd20*/  ISETP.NE.AND P1, PT, R5, 0x2, PT ;  /* 0x000000020500780c */ /* 0x000fda0003f25270 */
[----:B0-----:R-:W-:Y:S05]  /*bd30*/  @P1 BRA `(.L_x_285) ;  /* 0x0000000000041947 */ /* 0x001fea0003800000 */
[----:B------:R-:W-:Y:S01]  /*bd40*/  BPT.TRAP 0x1 ;  /* 0x000000040000795c */ /* 0x000fe20000300000 */
.L_x_285:
[----:B------:R-:W-:Y:S05]  /*bd50*/  @P0 BRA `(.L_x_286) ;  /* 0x0000000000040947 */ /* 0x000fea0003800000 */
[----:B------:R-:W-:Y:S01]  /*bd60*/  BPT.TRAP 0x1 ;  /* 0x000000040000795c */ /* 0x000fe20000300000 */
.L_x_286:
[----:B------:R-:W-:Y:S01]  /*bd70*/  IMAD R5, R4, 0x2, R9 ;  /* 0x0000000204057824 */ /* 0x000fe200078e0209 */
[----:B------:R-:W-:Y:S01]  /*bd80*/  R2UR UR9, R12 ;  /* 0x000000000c0972ca */ /* 0x000fe200000e0000 */
[--C-:B------:R-:W-:Y:S01]  /*bd90*/  IMAD R10, R4, 0x1000, R11.reuse ;  /* 0x00001000040a7824 */ /* 0x100fe200078e020b */
[----:B------:R-:W-:Y:S01]  /*bda0*/  UIADD3 UR4, UP0, UR20, 0xf0, URZ ;  /* 0x000000f014047890 */ /* 0x000fe2000ff1e03f */
[----:B------:R-:W-:Y:S01]  /*bdb0*/  IMAD R5, R5, 0xf00, RZ ;  /* 0x00000f0005057824 */ /* 0x000fe200078e02ff */
[----:B------:R-:W-:Y:S01]  /*bdc0*/  R2UR UR11, R19 ;  /* 0x00000000130b72ca */ /* 0x000fe200000e0000 */
[----:B------:R-:W-:Y:S01]  /*bdd0*/  VIADD R14, R14, 0xffffffff ;  /* 0xffffffff0e0e7836 */ /* 0x000fe20000000000 */
[----:B------:R-:W-:Y:S01]  /*bde0*/  R2UR UR5, R10 ;  /* 0x000000000a0572ca */ /* 0x000fe200000e0000 */
[----:B------:R-:W-:Y:S01]  /*bdf0*/  IMAD R5, R5, 0x2, R11 ;  /* 0x0000000205057824 */ /* 0x000fe200078e020b */
[----:B------:R-:W-:Y:S01]  /*be00*/  R2UR UR10, R13 ;  /* 0x000000000d0a72ca */ /* 0x000fe200000e0000 */
[----:B------:R-:W-:Y:S01]  /*be10*/  UIADD3 UR22, UP1, UR20, 0x1f0, URZ ;  /* 0x000001f014167890 */ /* 0x000fe2000ff3e03f */
[----:B------:R-:W-:Y:S01]  /*be20*/  R2UR UR12, R2 ;  /* 0x00000000020c72ca */ /* 0x000fe200000e0000 */
[----:B------:R-:W-:Y:S01]  /*be30*/  VIADD R4, R4, 0x1 ;  /* 0x0000000104047836 */ /* 0x000fe20000000000 */
[----:B------:R-:W-:Y:S01]  /*be40*/  R2UR UR8, R5 ;  /* 0x00000000050872ca */ /* 0x000fe200000e0000 */
[----:B------:R-:W-:Y:S01]  /*be50*/  UIADD3.X UR23, URZ, UR21, URZ, UP1, !UPT ;  /* 0x000000153f177290 */ /* 0x000fe20008ffe43f */
[----:B------:R-:W-:Y:S01]  /*be60*/  R2UR UR18, R22 ;  /* 0x00000000161272ca */ /* 0x000fe200000e0000 */
[----:B------:R-:W-:Y:S01]  /*be70*/  UMOV UR6, 0x0 ;  /* 0x0000000000067882 */ /* 0x000fe20000000000 */
[----:B------:R-:W-:Y:S01]  /*be80*/  ISETP.GT.AND P3, PT, R14, 0x1, PT ;  /* 0x000000010e00780c */ /* 0x000fe20003f64270 */
[----:B------:R-:W-:Y:S01]  /*be90*/  UMOV UR7, 0x10000000 ;  /* 0x1000000000077882 */ /* 0x000fe20000000000 */
[C---:B------:R-:W-:Y:S01]  /*bea0*/  ISETP.NE.AND P1, PT, R4.reuse, 0xb, PT ;  /* 0x0000000b0400780c */ /* 0x040fe20003f25270 */
[----:B------:R-:W-:Y:S01]  /*beb0*/  UIADD3 UR13, UR5, 0x180, URZ ;  /* 0x00000180050d7890 */ /* 0x000fe2000fffe03f */
[----:B------:R-:W-:Y:S01]  /*bec0*/  VIADD R13, R13, 0x20 ;  /* 0x000000200d0d7836 */ /* 0x000fe20000000000 */
[----:B------:R-:W-:Y:S01]  /*bed0*/  UIADD3.X UR5, URZ, UR21, URZ, UP0, !UPT ;  /* 0x000000153f057290 */ /* 0x000fe200087fe43f */
[----:B------:R-:W-:Y:S01]  /*bee0*/  SEL R10, RZ, 0x1, P1 ;  /* 0x00000001ff0a7807 */ /* 0x000fe20000800000 */
[----:B------:R-:W-:Y:S01]  /*bef0*/  UMOV UR24, 0x30000 ;  /* 0x0003000000187882 */ /* 0x000fe20000000000 */
[----:B------:R-:W-:Y:S01]  /*bf00*/  SEL R4, R4, RZ, P1 ;  /* 0x000000ff04047207 */ /* 0x000fe20000800000 */
[----:B------:R-:W-:Y:S01]  /*bf10*/  UIADD3 UR14, UR8, 0xb180, URZ ;  /* 0x0000b180080e7890 */ /* 0x000fe2000fffe03f */
[----:B------:R-:W-:-:S02]  /*bf20*/  LOP3.LUT R3, R3, R10, RZ, 0x3c, !PT ;  /* 0x0000000a03037212 */ /* 0x000fc400078e3cff */
[----:B------:R-:W-:Y:S02]  /*bf30*/  UMOV UR8, UR13 ;  /* 0x0000000d00087c82 */ /* 0x000fe40008000000 */
[----:B------:R0:W-:Y:S02]  /*bf40*/  UTMALDG.3D [UR8], [UR4], desc[UR6] ;  /* 0x00000608040075b4 */ /* 0x0001e40008011000 */
[----:B0-----:R-:W-:Y:S01]  /*bf50*/  UMOV UR8, UR14 ;  /* 0x0000000e00087c82 */ /* 0x001fe20008000000 */
[----:B------:R-:W-:Y:S02]  /*bf60*/  UMOV UR11, UR18 ;  /* 0x00000012000b7c82 */ /* 0x000fe40008000000 */
[----:B------:R0:W-:Y:S02]  /*bf70*/  UTMALDG.3D.MULTICAST [UR8], [UR22], UR24, desc[UR6] ;  /* 0x00000608160073b4 */ /* 0x0001e40008011818 */
[----:B0-----:R-:W-:Y:S05]  /*bf80*/  @P3 BRA `(.L_x_287) ;  /* 0xfffffffc003c3947 */ /* 0x001fea000383ffff */
.L_x_283:
[----:B------:R-:W-:Y:S05]  /*bf90*/  BSYNC B1 ;  /* 0x0000000000017941 */ /* 0x000fea0003800000 */
.L_x_282:
[----:B------:R-:W2:Y:S01]  /*bfa0*/  LDL.64 R10, [R1] ;  /* 0x00000000010a7983 */ /* 0x000ea20000100a00 */
[----:B------:R-:W-:Y:S01]  /*bfb0*/  LOP3.LUT P4, RZ, R8, 0xff, RZ, 0xc0, !PT ;  /* 0x000000ff08ff7812 */ /* 0x000fe2000788c0ff */
[----:B------:R-:W-:Y:S01]  /*bfc0*/  VIADD R4, R7, UR40 ;  /* 0x0000002807047c36 */ /* 0x000fe20008000000 */
[----:B------:R-:W-:Y:S01]  /*bfd0*/  ULDC.64 UR4, c[0x0][0x650] ;  /* 0x0001940000047ab9 */ /* 0x000fe20000000a00 */
[----:B------:R-:W-:Y:S01]  /*bfe0*/  IMAD.U32 R7, RZ, RZ, UR40 ;  /* 0x00000028ff077e24 */ /* 0x000fe2000f8e00ff */
[----:B------:R-:W-:Y:S01]  /*bff0*/  UISETP.GE.U32.AND UP0, UPT, UR40, 0xb, UPT ;  /* 0x0000000b2800788c */ /* 0x000fe2000bf06070 */
[----:B------:R-:W-:Y:S01]  /*c000*/  BSSY B1, `(.L_x_288) ;  /* 0x000006f000017945 */ /* 0x000fe20003800000 */
[----:B------:R-:W-:Y:S01]  /*c010*/  ISETP.GT.U32.AND P1, PT, R4, 0xa, PT ;  /* 0x0000000a0400780c */ /* 0x000fe20003f24070 */
[----:B------:R-:W-:Y:S01]  /*c020*/  IMAD.MOV.U32 R19, RZ, RZ, -0x1 ;  /* 0xffffffffff137424 */ /* 0x000fe200078e00ff */
[----:B------:R-:W-:Y:S01]  /*c030*/  PRMT R8, RZ, 0x7610, R8 ;  /* 0x00007610ff087816 */ /* 0x000fe20000000008 */
[----:B------:R-:W-:Y:S01]  /*c040*/  IMAD.MOV.U32 R22, RZ, RZ, -0x1 ;  /* 0xffffffffff167424 */ /* 0x000fe200078e00ff */
[----:B------:R-:W-:-:S02]  /*c050*/  ISETP.LT.U32.AND P1, PT, R7, 0xb, P1 ;  /* 0x0000000b0700780c */ /* 0x000fc40000f21070 */
[----:B------:R-:W-:Y:S01]  /*c060*/  PLOP3.LUT P3, PT, PT, PT, UP0, 0x80, 0x0 ;  /* 0x000000000000781c */ /* 0x000fe20003f6f008 */
[----:B------:R-:W0:Y:S01]  /*c070*/  @P4 S2R R3, SR_CgaCtaId ;  /* 0x0000000000034919 */ /* 0x000e220000008800 */
[----:B------:R-:W-:-:S04]  /*c080*/  @P4 MOV R2, 0x400 ;  /* 0x0000040000024802 */ /* 0x000fc80000000f00 */
[----:B0-----:R-:W-:Y:S01]  /*c090*/  @P4 LEA R5, R3, R2, 0x18 ;  /* 0x0000000203054211 */ /* 0x001fe200078ec0ff */
[----:B------:R-:W-:-:S03]  /*c0a0*/  IMAD.WIDE.U32 R2, R4, -0x45d1745d, RZ ;  /* 0xba2e8ba304027825 */ /* 0x000fc600078e00ff */
[----:B------:R0:W-:Y:S01]  /*c0b0*/  @P4 SYNCS.ARRIVE.TRANS64.A1T0 RZ, [R5+URZ+0xe8], RZ ;  /* 0x0000e8ff05ff49a7 */ /* 0x0001e2000810003f */
[----:B------:R-:W-:Y:S01]  /*c0c0*/  IMAD.MOV.U32 R2, RZ, RZ, -0x1 ;  /* 0xffffffffff027424 */ /* 0x000fe200078e00ff */
[----:B0-----:R-:W-:Y:S02]  /*c0d0*/  SHF.R.U32.HI R5, RZ, 0x3, R3 ;  /* 0x00000003ff057819 */ /* 0x001fe40000011603 */
[----:B------:R-:W-:-:S03]  /*c0e0*/  SEL R3, RZ, 0x1, !P1 ;  /* 0x00000001ff037807 */ /* 0x000fc60004800000 */
[----:B------:R-:W-:Y:S01]  /*c0f0*/  IMAD R7, R5, -0xb, R4 ;  /* 0xfffffff505077824 */ /* 0x000fe200078e0204 */
[----:B------:R-:W-:Y:S02]  /*c100*/  LOP3.LUT R0, R0, R3, RZ, 0x3c, !PT ;  /* 0x0000000300007212 */ /* 0x000fe400078e3cff */
[----:B------:R-:W-:Y:S02]  /*c110*/  PRMT R3, RZ, 0x7610, R3 ;  /* 0x00007610ff037816 */ /* 0x000fe40000000003 */
[----:B------:R-:W-:Y:S02]  /*c120*/  @P3 LOP3.LUT R0, R0, 0x1, R5, 0x78, !PT ;  /* 0x0000000100003812 */ /* 0x000fe400078e7805 */
[----:B--2---:R-:W-:-:S04]  /*c130*/  IADD3 R18, P4, R18, R10, RZ ;  /* 0x0000000a12127210 */ /* 0x004fc80007f9e0ff */
[----:B------:R-:W-:Y:S01]  /*c140*/  ISETP.GE.U32.AND P1, PT, R18, UR4, PT ;  /* 0x0000000412007c0c */ /* 0x000fe2000bf26070 */
[----:B------:R-:W-:-:S05]  /*c150*/  IMAD.X R17, R17, 0x1, R23, P4 ;  /* 0x0000000111117824 */ /* 0x000fca00020e0617 */
[----:B------:R-:W-:-:S13]  /*c160*/  ISETP.GE.U32.AND.EX P1, PT, R17, UR5, PT, P1 ;  /* 0x0000000511007c0c */ /* 0x000fda000bf26110 */
[----:B------:R-:W-:Y:S05]  /*c170*/  @P1 BRA `(.L_x_289) ;  /* 0x00000004005c1947 */ /* 0x000fea0003800000 */
[----:B------:R-:W0:Y:S01]  /*c180*/  S2R R12, SR_CTAID.X ;  /* 0x00000000000c7919 */ /* 0x000e220000002500 */
[----:B------:R-:W-:Y:S01]  /*c190*/  ULDC.64 UR4, c[0x0][0x628] ;  /* 0x00018a0000047ab9 */ /* 0x000fe20000000a00 */
[----:B------:R-:W1:Y:S01]  /*c1a0*/  LDC R13, c[0x0][0x144] ;  /* 0x00005100ff0d7b82 */ /* 0x000e620000000800 */
[----:B------:R-:W-:Y:S01]  /*c1b0*/  ISETP.NE.U32.AND P1, PT, RZ, UR4, PT ;  /* 0x00000004ff007c0c */ /* 0x000fe2000bf25070 */
[----:B------:R-:W2:Y:S01]  /*c1c0*/  S2R R10, SR_CTAID.Y ;  /* 0x00000000000a7919 */ /* 0x000ea20000002600 */
[----:B------:R-:W-:Y:S01]  /*c1d0*/  ULDC UR7, c[0x0][0x630] ;  /* 0x00018c0000077ab9 */ /* 0x000fe20000000800 */
[----:B------:R-:W-:Y:S01]  /*c1e0*/  ULDC UR8, c[0x0][0x150] ;  /* 0x0000540000087ab9 */ /* 0x000fe20000000800 */
[----:B------:R-:W-:Y:S01]  /*c1f0*/  ISETP.NE.AND.EX P1, PT, RZ, UR5, PT, P1 ;  /* 0x00000005ff007c0c */ /* 0x000fe2000bf25310 */
[----:B------:R-:W-:Y:S02]  /*c200*/  IMAD.MOV.U32 R2, RZ, RZ, R18 ;  /* 0x000000ffff027224 */ /* 0x000fe400078e0012 */
[----:B------:R-:W-:Y:S01]  /*c210*/  IMAD.MOV.U32 R3, RZ, RZ, R17 ;  /* 0x000000ffff037224 */ /* 0x000fe200078e0011 */
[----:B0-----:R-:W-:-:S09]  /*c220*/  I2FP.F32.U32 R14, R12 ;  /* 0x0000000c000e7245 */ /* 0x001fd20000201000 */
[----:B------:R-:W-:Y:S05]  /*c230*/  @!P1 BRA `(.L_x_290) ;  /* 0x0000000000289947 */ /* 0x000fea0003800000 */
[----:B------:R-:W-:Y:S02]  /*c240*/  ULDC UR6, c[0x0][0x634] ;  /* 0x00018d0000067ab9 */ /* 0x000fe40000000800 */
[----:B------:R-:W-:-:S05]  /*c250*/  IADD3 R3, P1, R18, UR6, RZ ;  /* 0x0000000612037c10 */ /* 0x000fca000ff3e0ff */
[----:B------:R-:W-:-:S04]  /*c260*/  IMAD.X R11, RZ, RZ, R17, P1 ;  /* 0x000000ffff0b7224 */ /* 0x000fc800008e0611 */
[----:B------:R-:W-:-:S04]  /*c270*/  IMAD.WIDE.U32 R4, R11, UR4, RZ ;  /* 0x000000040b047c25 */ /* 0x000fc8000f8e00ff */
[----:B------:R-:W-:-:S04]  /*c280*/  IMAD.WIDE.U32 R4, P1, R3, UR5, R4 ;  /* 0x0000000503047c25 */ /* 0x000fc8000f820004 */
[----:B------:R-:W-:-:S04]  /*c290*/  IMAD.WIDE.U32 R2, R3, UR4, RZ ;  /* 0x0000000403027c25 */ /* 0x000fc8000f8e00ff */
[----:B------:R-:W-:Y:S01]  /*c2a0*/  IMAD.MOV.U32 R2, RZ, RZ, R5 ;  /* 0x000000ffff027224 */ /* 0x000fe200078e0005 */
[----:B------:R-:W-:Y:S01]  /*c2b0*/  IADD3 RZ, P3, R3, R4, RZ ;  /* 0x0000000403ff7210 */ /* 0x000fe20007f7e0ff */
[----:B------:R-:W-:-:S04]  /*c2c0*/  IMAD.X R3, RZ, RZ, RZ, P1 ;  /* 0x000000ffff037224 */ /* 0x000fc800008e06ff */
[----:B------:R-:W-:-:S08]  /*c2d0*/  IMAD.WIDE.U32.X R2, R11, UR5, R2, P3 ;  /* 0x000000050b027c25 */ /* 0x000fd000098e0402 */
.L_x_290:
[----:B------:R-:W-:Y:S01]  /*c2e0*/  FMUL R14, R14, UR8 ;  /* 0x000000080e0e7c20 */ /* 0x000fe20008400000 */
[--C-:B------:R-:W-:Y:S01]  /*c2f0*/  SHF.R.U64 R11, R2, UR7, R3.reuse ;  /* 0x00000007020b7c19 */ /* 0x100fe20008001203 */
[----:B------:R-:W-:Y:S01]  /*c300*/  ULDC.64 UR4, c[0x0][0x620] ;  /* 0x0001880000047ab9 */ /* 0x000fe20000000a00 */
[----:B------:R-:W-:Y:S01]  /*c310*/  SHF.R.U32.HI R2, RZ, UR7, R3 ;  /* 0x00000007ff027c19 */ /* 0x000fe20008011603 */
[----:B------:R-:W-:Y:S01]  /*c320*/  IMAD.MOV.U32 R3, RZ, RZ, R17 ;  /* 0x000000ffff037224 */ /* 0x000fe200078e0011 */
[----:B------:R-:W-:Y:S01]  /*c330*/  IADD3 R15, P1, RZ, -R11, RZ ;  /* 0x8000000bff0f7210 */ /* 0x000fe20007f3e0ff */
[----:B------:R-:W0:Y:S01]  /*c340*/  F2I.U32.TRUNC.NTZ R14, R14 ;  /* 0x0000000e000e7305 */ /* 0x000e22000020f000 */
[----:B------:R-:W-:-:S03]  /*c350*/  ULDC.64 UR6, c[0x0][0x640] ;  /* 0x0001900000067ab9 */ /* 0x000fc60000000a00 */
[----:B------:R-:W-:Y:S01]  /*c360*/  IMAD.X R2, RZ, RZ, ~R2, P1 ;  /* 0x000000ffff027224 */ /* 0x000fe200008e0e02 */
[----:B------:R-:W-:-:S03]  /*c370*/  ISETP.NE.U32.AND P1, PT, RZ, UR6, PT ;  /* 0x00000006ff007c0c */ /* 0x000fc6000bf25070 */
[----:B------:R-:W-:Y:S01]  /*c380*/  IMAD R2, R2, UR4, RZ ;  /* 0x0000000402027c24 */ /* 0x000fe2000f8e02ff */
[----:B------:R-:W-:-:S03]  /*c390*/  ISETP.NE.AND.EX P1, PT, RZ, UR7, PT, P1 ;  /* 0x00000007ff007c0c */ /* 0x000fc6000bf25310 */
[C---:B------:R-:W-:Y:S01]  /*c3a0*/  IMAD R5, R15.reuse, UR5, R2 ;  /* 0x000000050f057c24 */ /* 0x040fe2000f8e0202 */
[----:B------:R-:W-:Y:S01]  /*c3b0*/  ULDC UR5, c[0x0][0x154] ;  /* 0x0000550000057ab9 */ /* 0x000fe20000000800 */
[----:B------:R-:W-:Y:S02]  /*c3c0*/  IMAD.MOV.U32 R2, RZ, RZ, R18 ;  /* 0x000000ffff027224 */ /* 0x000fe400078e0012 */
[----:B0-----:R-:W-:Y:S02]  /*c3d0*/  IMAD.MOV R4, RZ, RZ, -R14 ;  /* 0x000000ffff047224 */ /* 0x001fe400078e0a0e */
[----:B------:R-:W-:Y:S01]  /*c3e0*/  IMAD.WIDE.U32 R2, R15, UR4, R2 ;  /* 0x000000040f027c25 */ /* 0x000fe2000f8e0002 */
[----:B------:R-:W-:-:S03]  /*c3f0*/  ULDC UR4, c[0x0][0x618] ;  /* 0x0001860000047ab9 */ /* 0x000fc60000000800 */
[----:B-1----:R-:W-:Y:S01]  /*c400*/  IMAD R12, R13, R4, R12 ;  /* 0x000000040d0c7224 */ /* 0x002fe200078e020c */
[----:B--2---:R-:W-:Y:S01]  /*c410*/  I2FP.F32.U32 R4, R10 ;  /* 0x0000000a00047245 */ /* 0x004fe20000201000 */
[----:B------:R-:W0:Y:S01]  /*c420*/  LDC R13, c[0x0][0x148] ;  /* 0x00005200ff0d7b82 */ /* 0x000e220000000800 */
[----:B------:R-:W-:-:S03]  /*c430*/  IMAD.IADD R3, R3, 0x1, R5 ;  /* 0x0000000103037824 */ /* 0x000fc600078e0205 */
[----:B------:R-:W-:Y:S02]  /*c440*/  FMUL R4, R4, UR5 ;  /* 0x0000000504047c20 */ /* 0x000fe40008400000 */
[--C-:B------:R-:W-:Y:S02]  /*c450*/  SHF.R.U64 R14, R2, UR4, R3.reuse ;  /* 0x00000004020e7c19 */ /* 0x100fe40008001203 */
[----:B------:R-:W-:Y:S01]  /*c460*/  SHF.R.U32.HI R3, RZ, UR4, R3 ;  /* 0x00000004ff037c19 */ /* 0x000fe20008011603 */
[----:B------:R1:W2:Y:S01]  /*c470*/  F2I.U32.TRUNC.NTZ R20, R4 ;  /* 0x0000000400147305 */ /* 0x0002a2000020f000 */
[----:B------:R-:W-:Y:S02]  /*c480*/  ULDC UR4, c[0x0][0x608] ;  /* 0x0001820000047ab9 */ /* 0x000fe40000000800 */
[--C-:B------:R-:W-:Y:S02]  /*c490*/  SHF.R.U64 R19, R14, UR4, R3.reuse ;  /* 0x000000040e137c19 */ /* 0x100fe40008001203 */
[----:B------:R-:W-:Y:S01]  /*c4a0*/  SHF.R.U32.HI R2, RZ, UR4, R3 ;  /* 0x00000004ff027c19 */ /* 0x000fe20008011603 */
[----:B------:R-:W-:-:S03]  /*c4b0*/  ULDC UR4, c[0x0][0x658] ;  /* 0x0001960000047ab9 */ /* 0x000fc60000000800 */
[--C-:B------:R-:W-:Y:S02]  /*c4c0*/  SHF.R.U64 R15, R19, UR4, R2.reuse ;  /* 0x00000004130f7c19 */ /* 0x100fe40008001202 */
[----:B------:R-:W-:-:S03]  /*c4d0*/  SHF.R.U32.HI R21, RZ, UR4, R2 ;  /* 0x00000004ff157c19 */ /* 0x000fc60008011602 */
[----:B------:R-:W-:Y:S02]  /*c4e0*/  IMAD.MOV.U32 R2, RZ, RZ, R15 ;  /* 0x000000ffff027224 */ /* 0x000fe400078e000f */
[----:B------:R-:W-:Y:S01]  /*c4f0*/  IMAD.MOV.U32 R3, RZ, RZ, R21 ;  /* 0x000000ffff037224 */ /* 0x000fe200078e0015 */
[----:B-12---:R-:W-:Y:S06]  /*c500*/  @!P1 BRA `(.L_x_291) ;  /* 0x0000000000289947 */ /* 0x006fec0003800000 */
        /* <DEDUP_REMOVED lines=10> */
.L_x_291:
[----:B------:R-:W1:Y:S01]  /*c5b0*/  LDC R4, c[0x0][0x65c] ;  /* 0x00019700ff047b82 */ /* 0x000e620000000800 */
[----:B------:R-:W-:Y:S01]  /*c5c0*/  ULDC UR4, c[0x0][0x648] ;  /* 0x0001920000047ab9 */ /* 0x000fe20000000800 */
[----:B------:R-:W-:Y:S01]  /*c5d0*/  LOP3.LUT R19, R19, UR16, RZ, 0xc0, !PT ;  /* 0x0000001013137c12 */ /* 0x000fe2000f8ec0ff */
[----:B------:R-:W-:Y:S01]  /*c5e0*/  IMAD.MOV R20, RZ, RZ, -R20 ;  /* 0x000000ffff147224 */ /* 0x000fe200078e0a14 */
[----:B------:R-:W-:Y:S01]  /*c5f0*/  SHF.R.U64 R2, R2, UR4, R3 ;  /* 0x0000000402027c19 */ /* 0x000fe20008001203 */
[----:B------:R-:W-:Y:S01]  /*c600*/  ULDC UR4, c[0x0][0x638] ;  /* 0x00018e0000047ab9 */ /* 0x000fe20000000800 */
[----:B------:R-:W-:Y:S01]  /*c610*/  LOP3.LUT R14, R14, UR15, RZ, 0xc0, !PT ;  /* 0x0000000f0e0e7c12 */ /* 0x000fe2000f8ec0ff */
[----:B------:R-:W-:Y:S01]  /*c620*/  ULDC UR5, c[0x0][0x610] ;  /* 0x0001840000057ab9 */ /* 0x000fe20000000800 */
[----:B------:R-:W-:Y:S02]  /*c630*/  IMAD.MOV.U32 R3, RZ, RZ, 0x1 ;  /* 0x00000001ff037424 */ /* 0x000fe400078e00ff */
[----:B------:R-:W-:Y:S01]  /*c640*/  IMAD R19, R2, UR17, R19 ;  /* 0x0000001102137c24 */ /* 0x000fe2000f8e0213 */
[----:B-1----:R-:W-:Y:S01]  /*c650*/  ISETP.NE.AND P1, PT, R4, 0x1, PT ;  /* 0x000000010400780c */ /* 0x002fe20003f25270 */
[----:B------:R-:W-:-:S02]  /*c660*/  IMAD.MOV R4, RZ, RZ, -R2 ;  /* 0x000000ffff047224 */ /* 0x000fc400078e0a02 */
[----:B------:R-:W-:Y:S02]  /*c670*/  IMAD.MOV.U32 R2, RZ, RZ, R11 ;  /* 0x000000ffff027224 */ /* 0x000fe400078e000b */
[----:B------:R-:W-:Y:S01]  /*c680*/  IMAD R15, R4, UR4, R15 ;  /* 0x00000004040f7c24 */ /* 0x000fe2000f8e020f */
[----:B------:R-:W-:-:S03]  /*c690*/  ULDC UR4, c[0x0][0x600] ;  /* 0x0001800000047ab9 */ /* 0x000fc60000000800 */
[----:B------:R-:W-:-:S04]  /*c6a0*/  IMAD R15, R15, UR4, R14 ;  /* 0x000000040f0f7c24 */ /* 0x000fc8000f8e020e */
[----:B0-----:R-:W-:-:S04]  /*c6b0*/  @P1 IMAD R12, R13, R20, R10 ;  /* 0x000000140d0c1224 */ /* 0x001fc800078e020a */
[----:B------:R-:W-:-:S05]  /*c6c0*/  IMAD R12, R19, UR5, R12 ;  /* 0x00000005130c7c24 */ /* 0x000fca000f8e020c */
[----:B------:R-:W-:Y:S02]  /*c6d0*/  SEL R22, R15, R12, !P1 ;  /* 0x0000000c0f167207 */ /* 0x000fe40004800000 */
[----:B------:R-:W-:-:S07]  /*c6e0*/  SEL R19, R12, R15, !P1 ;  /* 0x0000000f0c137207 */ /* 0x000fce0004800000 */
.L_x_289:
[----:B------:R-:W-:Y:S05]  /*c6f0*/  BSYNC B1 ;  /* 0x0000000000017941 */ /* 0x000fea0003800000 */
.L_x_288:
[----:B------:R-:W-:-:S13]  /*c700*/  LOP3.LUT P1, RZ, R3, 0xff, RZ, 0xc0, !PT ;  /* 0x000000ff03ff7812 */ /* 0x000fda000782c0ff */
[----:B------:R-:W-:Y:S05]  /*c710*/  @P1 BRA `(.L_x_292) ;  /* 0xfffffff400201947 */ /* 0x000fea000383ffff */
[----:B------:R-:W-:Y:S05]  /*c720*/  BSYNC B0 ;  /* 0x0000000000007941 */ /* 0x000fea0003800000 */
.L_x_280:
[----:B------:R-:W-:-:S03]  /*c730*/  UMOV UR4, 0xffffffff ;  /* 0xffffffff00047882 */ /* 0x000fc60000000000 */
[----:B------:R-:W-:Y:S05]  /*c740*/  BRA.DIV UR4, `(.L_x_293) ;  /* 0x0000000a043c7947 */ /* 0x000fea000b800000 */
[----:B------:R-:W-:-:S13]  /*c750*/  ELECT P6, URZ, PT ;  /* 0x00000000003f782f */ /* 0x000fda00038c0000 */
.L_x_316:
[----:B------:R-:W-:Y:S04]  /*c760*/  BSSY B0, `(.L_x_294) ;  /* 0x000006a000007945 */ /* 0x000fe80003800000 */
[----:B------:R-:W-:Y:S05]  /*c770*/  @!P6 BRA `(.L_x_295) ;  /* 0x0000000400a0e947 */ /* 0x000fea0003800000 */
[----:B------:R-:W-:-:S04]  /*c780*/  LOP3.LUT R16, R16, 0x2, RZ, 0xfc, !PT ;  /* 0x0000000210107812 */ /* 0x000fc800078efcff */
[----:B------:R-:W-:-:S13]  /*c790*/  ISETP.NE.AND P0, PT, R16, 0x3, PT ;  /* 0x000000031000780c */ /* 0x000fda0003f05270 */
[----:B------:R-:W-:Y:S05]  /*c7a0*/  @!P0 BRA `(.L_x_296) ;  /* 0x0000000000048947 */ /* 0x000fea0003800000 */
[----:B------:R-:W-:Y:S01]  /*c7b0*/  BPT.TRAP 0x1 ;  /* 0x000000040000795c */ /* 0x000fe20000300000 */
.L_x_296:
[----:B------:R-:W0:Y:S01]  /*c7c0*/  S2R R3, SR_CgaCtaId ;  /* 0x0000000000037919 */ /* 0x000e220000008800 */
[----:B------:R-:W-:Y:S02]  /*c7d0*/  MOV R2, 0x400 ;  /* 0x0000040000027802 */ /* 0x000fe40000000f00 */
[----:B------:R-:W-:Y:S02]  /*c7e0*/  SHF.L.U32 R4, R0, 0x1f, RZ ;  /* 0x0000001f00047819 */ /* 0x000fe400000006ff */
[----:B0-----:R-:W-:-:S05]  /*c7f0*/  LEA R2, R3, R2, 0x18 ;  /* 0x0000000203027211 */ /* 0x001fca00078ec0ff */
[----:B------:R-:W-:-:S04]  /*c800*/  VIADD R2, R2, 0x58 ;  /* 0x0000005802027836 */ /* 0x000fc80000000000 */
[C---:B------:R-:W-:Y:S02]  /*c810*/  IMAD R9, R7.reuse, 0x8, R2 ;  /* 0x0000000807097824 */ /* 0x040fe400078e0202 */
[----:B------:R-:W-:Y:S02]  /*c820*/  VIADD R7, R7, 0x1 ;  /* 0x0000000107077836 */ /* 0x000fe40000000000 */
[----:B------:R-:W0:Y:S03]  /*c830*/  SYNCS.PHASECHK.TRANS64.TRYWAIT P0, [R9+URZ], R4 ;  /* 0x00000004090075a7 */ /* 0x000e26000800017f */
[----:B------:R-:W-:-:S04]  /*c840*/  ISETP.NE.AND P1, PT, R7, 0xb, PT ;  /* 0x0000000b0700780c */ /* 0x000fc80003f25270 */
[----:B------:R-:W-:Y:S02]  /*c850*/  SEL R3, RZ, 0x1, P1 ;  /* 0x00000001ff037807 */ /* 0x000fe40000800000 */
[----:B------:R-:W-:Y:S02]  /*c860*/  SEL R7, R7, RZ, P1 ;  /* 0x000000ff07077207 */ /* 0x000fe40000800000 */
[----:B------:R-:W-:-:S03]  /*c870*/  LOP3.LUT R6, R0, R3, RZ, 0x3c, !PT ;  /* 0x0000000300067212 */ /* 0x000fc600078e3cff */
[----:B------:R-:W-:Y:S01]  /*c880*/  IMAD R8, R7, 0x8, R2 ;  /* 0x0000000807087824 */ /* 0x000fe200078e0202 */
[----:B------:R-:W-:Y:S01]  /*c890*/  SHF.L.U32 R5, R6, 0x1f, RZ ;  /* 0x0000001f06057819 */ /* 0x000fe200000006ff */
[----:B0-----:R-:W-:Y:S06]  /*c8a0*/  @!P0 BRA `(.L_x_297) ;  /* 0x0000000800048947 */ /* 0x001fec0003800000 */
.L_x_317:
[----:B------:R-:W1:Y:S01]  /*c8b0*/  SYNCS.PHASECHK.TRANS64.TRYWAIT P0, [R8+URZ], R5 ;  /* 0x00000005080075a7 */ /* 0x000e62000800017f */
[----:B------:R-:W-:-:S05]  /*c8c0*/  VIADD R0, R7, 0x1 ;  /* 0x0000000107007836 */ /* 0x000fca0000000000 */
[----:B------:R-:W-:-:S04]  /*c8d0*/  ISETP.NE.AND P1, PT, R0, 0xb, PT ;  /* 0x0000000b0000780c */ /* 0x000fc80003f25270 */
[----:B------:R-:W-:Y:S02]  /*c8e0*/  SEL R3, RZ, 0x1, P1 ;  /* 0x00000001ff037807 */ /* 0x000fe40000800000 */
[----:B------:R-:W-:Y:S02]  /*c8f0*/  SEL R7, R0, RZ, P1 ;  /* 0x000000ff00077207 */ /* 0x000fe40000800000 */
[----:B------:R-:W-:-:S03]  /*c900*/  LOP3.LUT R6, R6, R3, RZ, 0x3c, !PT ;  /* 0x0000000306067212 */ /* 0x000fc600078e3cff */
[----:B0-----:R-:W-:Y:S01]  /*c910*/  IMAD R9, R7, 0x8, R2 ;  /* 0x0000000807097824 */ /* 0x001fe200078e0202 */
[----:B------:R-:W-:Y:S01]  /*c920*/  SHF.L.U32 R4, R6, 0x1f, RZ ;  /* 0x0000001f06047819 */ /* 0x000fe200000006ff */
[----:B-1----:R-:W-:Y:S06]  /*c930*/  @!P0 BRA `(.L_x_298) ;  /* 0x0000000400f48947 */ /* 0x002fec0003800000 */
.L_x_318:
        /* <DEDUP_REMOVED lines=9> */
.L_x_319:
        /* <DEDUP_REMOVED lines=9> */
.L_x_320:
        /* <DEDUP_REMOVED lines=9> */
.L_x_321:
        /* <DEDUP_REMOVED lines=9> */
.L_x_322:
        /* <DEDUP_REMOVED lines=9> */
.L_x_323:
        /* <DEDUP_REMOVED lines=9> */
.L_x_324:
[----:B------:R-:W1:Y:S01]  /*cca0*/  SYNCS.PHASECHK.TRANS64.TRYWAIT P0, [R9+URZ], R4 ;  /* 0x00000004090075a7 */ /* 0x000e62000800017f */
[----:B------:R-:W-:-:S05]  /*ccb0*/  VIADD R0, R7, 0x1 ;  /* 0x0000000107007836 */ /* 0x000fca0000000000 */
[----:B------:R-:W-:-:S04]  /*ccc0*/  ISETP.NE.AND P1, PT, R0, 0xb, PT ;  /* 0x0000000b0000780c */ /* 0x000fc80003f25270 */
[----:B------:R-:W-:Y:S02]  /*ccd0*/  SEL R3, RZ, 0x1, P1 ;  /* 0x00000001ff037807 */ /* 0x000fe40000800000 */
[----:B------:R-:W-:Y:S02]  /*cce0*/  SEL R7, R0, RZ, P1 ;  /* 0x000000ff00077207 */ /* 0x000fe40000800000 */
[----:B------:R-:W-:-:S03]  /*ccf0*/  LOP3.LUT R11, R6, R3, RZ, 0x3c, !PT ;  /* 0x00000003060b7212 */ /* 0x000fc600078e3cff */
[----:B------:R-:W-:Y:S01]  /*cd00*/  IMAD R6, R7, 0x8, R2 ;  /* 0x0000000807067824 */ /* 0x000fe200078e0202 */
[----:B0-----:R-:W-:Y:S01]  /*cd10*/  SHF.L.U32 R5, R11, 0x1f, RZ ;  /* 0x0000001f0b057819 */ /* 0x001fe200000006ff */
[----:B-1----:R-:W-:Y:S06]  /*cd20*/  @!P0 BRA `(.L_x_305) ;  /* 0x0000000400848947 */ /* 0x002fec0003800000 */
.L_x_325:
[----:B------:R-:W1:Y:S01]  /*cd30*/  SYNCS.PHASECHK.TRANS64.TRYWAIT P0, [R6+URZ], R5 ;  /* 0x00000005060075a7 */ /* 0x000e62000800017f */
[----:B------:R-:W-:-:S05]  /*cd40*/  VIADD R0, R7, 0x1 ;  /* 0x0000000107007836 */ /* 0x000fca0000000000 */
[----:B------:R-:W-:-:S04]  /*cd50*/  ISETP.NE.AND P1, PT, R0, 0xb, PT ;  /* 0x0000000b0000780c */ /* 0x000fc80003f25270 */
[----:B0-----:R-:W-:Y:S02]  /*cd60*/  SEL R4, RZ, 0x1, P1 ;  /* 0x00000001ff047807 */ /* 0x001fe40000800000 */
[----:B------:R-:W-:Y:S02]  /*cd70*/  SEL R3, R0, RZ, P1 ;  /* 0x000000ff00037207 */ /* 0x000fe40000800000 */
[----:B------:R-:W-:Y:S01]  /*cd80*/  LOP3.LUT R0, R11, R4, RZ, 0x3c, !PT ;  /* 0x000000040b007212 */ /* 0x000fe200078e3cff */
[----:B-1----:R-:W-:Y:S06]  /*cd90*/  @!P0 BRA `(.L_x_306) ;  /* 0x00000004007c8947 */ /* 0x002fec0003800000 */
.L_x_326:
[----:B------:R-:W-:Y:S01]  /*cda0*/  IMAD R3, R3, 0x8, R2 ;  /* 0x0000000803037824 */ /* 0x000fe200078e0202 */
[----:B------:R-:W-:-:S07]  /*cdb0*/  SHF.L.U32 R0, R0, 0x1f, RZ ;  /* 0x0000001f00007819 */ /* 0x000fce00000006ff */
.L_x_307:
[----:B-1----:R1:W2:Y:S02]  /*cdc0*/  SYNCS.PHASECHK.TRANS64.TRYWAIT P0, [R3+URZ], R0 ;  /* 0x00000000030075a7 */ /* 0x0022a4000800017f */
[----:B--2---:R-:W-:Y:S05]  /*cdd0*/  @!P0 NANOSLEEP.SYNCS 0x989680 ;  /* 0x009896800000895d */ /* 0x004fea0003900000 */
[----:B------:R-:W2:Y:S02]  /*cde0*/  @!P0 SYNCS.PHASECHK.TRANS64 P0, [R3+URZ], R0 ;  /* 0x00000000030085a7 */ /* 0x000ea4000800007f */
[----:B--2---:R-:W-:Y:S05]  /*cdf0*/  @!P0 BRA `(.L_x_307) ;  /* 0xfffffffc00f08947 */ /* 0x004fea000383ffff */
.L_x_295:
[----:B------:R-:W-:Y:S05]  /*ce00*/  BSYNC B0 ;  /* 0x0000000000007941 */ /* 0x000fea0003800000 */
.L_x_294:
[----:B------:R-:W-:Y:S05]  /*ce10*/  EXIT ;  /* 0x000000000000794d */ /* 0x000fea0003800000 */
.L_x_20:
[----:B-1----:R1:W2:Y:S02]  /*ce20*/  SYNCS.PHASECHK.TRANS64.TRYWAIT P0, [R153+URZ], R0 ;  /* 0x00000000990075a7 */ /* 0x0022a4000800017f */
[----:B--2---:R-:W-:Y:S05]  /*ce30*/  @!P0 NANOSLEEP.SYNCS 0x989680 ;  /* 0x009896800000895d */ /* 0x004fea0003900000 */
[----:B------:R-:W2:Y:S02]  /*ce40*/  @!P0 SYNCS.PHASECHK.TRANS64 P0, [R153+URZ], R0 ;  /* 0x00000000990085a7 */ /* 0x000ea4000800007f */
[----:B--2---:R-:W-:Y:S05]  /*ce50*/  @!P0 BRA `(.L_x_20) ;  /* 0xfffffffc00f08947 */ /* 0x004fea000383ffff */
[----:B------:R-:W-:Y:S05]  /*ce60*/  BRA `(.L_x_308) ;  /* 0xffffff4800607947 */ /* 0x000fea000383ffff */
.L_x_25:
[----:B--2---:R2:W3:Y:S02]  /*ce70*/  SYNCS.PHASECHK.TRANS64.TRYWAIT P1, [R3+URZ], R0 ;  /* 0x00000000030075a7 */ /* 0x0044e4000802017f */
[----:B---3--:R-:W-:Y:S05]  /*ce80*/  @!P1 NANOSLEEP.SYNCS 0x989680 ;  /* 0x009896800000995d */ /* 0x008fea0003900000 */
[----:B------:R-:W3:Y:S02]  /*ce90*/  @!P1 SYNCS.PHASECHK.TRANS64 P1, [R3+URZ], R0 ;  /* 0x00000000030095a7 */ /* 0x000ee4000802007f */
[----:B---3--:R-:W-:Y:S05]  /*cea0*/  @!P1 BRA `(.L_x_25) ;  /* 0xfffffffc00f09947 */ /* 0x008fea000383ffff */
[----:B------:R-:W-:Y:S05]  /*ceb0*/  BRA `(.L_x_24) ;  /* 0xffffff4800cc7947 */ /* 0x000fea000383ffff */
.L_x_30:
[----:B--2---:R-:W-:-:S04]  /*cec0*/  IMAD.U32 R5, RZ, RZ, UR4 ;  /* 0x00000004ff057e24 */ /* 0x004fc8000f8e00ff */
[----:B------:R2:W3:Y:S03]  /*ced0*/  SYNCS.PHASECHK.TRANS64.TRYWAIT P1, [R5+URZ], R4 ;  /* 0x00000004050075a7 */ /* 0x0004e6000802017f */
[----:B---3--:R-:W-:Y:S05]  /*cee0*/  @!P1 NANOSLEEP.SYNCS 0x989680 ;  /* 0x009896800000995d */ /* 0x008fea0003900000 */
[----:B------:R-:W3:Y:S02]  /*cef0*/  @!P1 SYNCS.PHASECHK.TRANS64 P1, [R5+URZ], R4 ;  /* 0x00000004050095a7 */ /* 0x000ee4000802007f */
[----:B---3--:R-:W-:Y:S05]  /*cf00*/  @!P1 BRA `(.L_x_30) ;  /* 0xfffffffc00ec9947 */ /* 0x008fea000383ffff */
[----:B------:R-:W-:Y:S05]  /*cf10*/  BRA `(.L_x_29) ;  /* 0xffffff5800087947 */ /* 0x000fea000383ffff */
.L_x_36:
[----:B-1----:R1:W2:Y:S02]  /*cf20*/  SYNCS.PHASECHK.TRANS64.TRYWAIT P0, [R153+URZ+0x10], R0 ;  /* 0x00001000990075a7 */ /* 0x0022a4000800017f */
[----:B--2---:R-:W-:Y:S05]  /*cf30*/  @!P0 NANOSLEEP.SYNCS 0x989680 ;  /* 0x009896800000895d */ /* 0x004fea0003900000 */
[----:B------:R-:W2:Y:S02]  /*cf40*/  @!P0 SYNCS.PHASECHK.TRANS64 P0, [R153+URZ+0x10], R0 ;  /* 0x00001000990085a7 */ /* 0x000ea4000800007f */
[----:B--2---:R-:W-:Y:S05]  /*cf50*/  @!P0 BRA `(.L_x_36) ;  /* 0xfffffffc00f08947 */ /* 0x004fea000383ffff */
[----:B------:R-:W-:Y:S05]  /*cf60*/  BRA `(.L_x_309) ;  /* 0xffffff6400c47947 */ /* 0x000fea000383ffff */
.L_x_281:
[----:B------:R-:W-:Y:S01]  /*cf70*/  BSSY B1, `(.L_x_310) ;  /* 0x0000006000017945 */ /* 0x000fe20003800000 */
[----:B------:R-:W-:-:S07]  /*cf80*/  IMAD.MOV.U32 R15, RZ, RZ, -0x1 ;  /* 0xffffffffff0f7424 */ /* 0x000fce00078e00ff */
[----:B-----5:R-:W-:Y:S05]  /*cf90*/  WARPSYNC.COLLECTIVE R15, `(.L_x_311) ;  /* 0x000000000f0c7348 */ /* 0x020fea0003c00000 */
[----:B------:R-:W-:Y:S02]  /*cfa0*/  ELECT P6, UR62, PT ;  /* 0x00000000003e782f */ /* 0x000fe400038c0000 */
[----:B------:R-:W-:Y:S01]  /*cfb0*/  MOV R14, UR62 ;  /* 0x0000003e000e7c02 */ /* 0x000fe20008000f00 */
[----:B-----5:R-:W-:Y:S10]  /*cfc0*/  ENDCOLLECTIVE ;  /* 0x000000000000791b */ /* 0x020ff40003800000 */
.L_x_311:
[----:B------:R-:W-:Y:S05]  /*cfd0*/  BSYNC B1 ;  /* 0x0000000000017941 */ /* 0x000fea0003800000 */
.L_x_310:
[----:B------:R-:W-:Y:S05]  /*cfe0*/  BRA `(.L_x_312) ;  /* 0xffffffe800f87947 */ /* 0x000fea000383ffff */
.L_x_284:
[----:B-1----:R1:W2:Y:S02]  /*cff0*/  SYNCS.PHASECHK.TRANS64.TRYWAIT P1, [R12+URZ+0x58], R5 ;  /* 0x000058050c0075a7 */ /* 0x0022a4000802017f */
[----:B--2---:R-:W-:Y:S05]  /*d000*/  @!P1 NANOSLEEP.SYNCS 0x989680 ;  /* 0x009896800000995d */ /* 0x004fea0003900000 */
[----:B------:R-:W2:Y:S02]  /*d010*/  @!P1 SYNCS.PHASECHK.TRANS64 P1, [R12+URZ+0x58], R5 ;  /* 0x000058050c0095a7 */ /* 0x000ea4000802007f */
[----:B--2---:R-:W-:Y:S05]  /*d020*/  @!P1 BRA `(.L_x_284) ;  /* 0xfffffffc00f09947 */ /* 0x004fea000383ffff */
[----:B------:R-:W-:Y:S05]  /*d030*/  BRA `(.L_x_313) ;  /* 0xffffffec00307947 */ /* 0x000fea000383ffff */
.L_x_293:
[----:B------:R-:W-:Y:S01]  /*d040*/  BSSY B0, `(.L_x_314) ;  /* 0x0000006000007945 */ /* 0x000fe20003800000 */
[----:B------:R-:W-:-:S07]  /*d050*/  IMAD.MOV.U32 R15, RZ, RZ, -0x1 ;  /* 0xffffffffff0f7424 */ /* 0x000fce00078e00ff */
[----:B-----5:R-:W-:Y:S05]  /*d060*/  WARPSYNC.COLLECTIVE R15, `(.L_x_315) ;  /* 0x000000000f0c7348 */ /* 0x020fea0003c00000 */
[----:B------:R-:W-:Y:S02]  /*d070*/  ELECT P6, UR62, PT ;  /* 0x00000000003e782f */ /* 0x000fe400038c0000 */
[----:B------:R-:W-:Y:S01]  /*d080*/  MOV R14, UR62 ;  /* 0x0000003e000e7c02 */ /* 0x000fe20008000f00 */
[----:B-----5:R-:W-:Y:S10]  /*d090*/  ENDCOLLECTIVE ;  /* 0x000000000000791b */ /* 0x020ff40003800000 */
.L_x_315:
[----:B------:R-:W-:Y:S05]  /*d0a0*/  BSYNC B0 ;  /* 0x0000000000007941 */ /* 0x000fea0003800000 */
.L_x_314:
[----:B------:R-:W-:Y:S05]  /*d0b0*/  BRA `(.L_x_316) ;  /* 0xfffffff400a87947 */ /* 0x000fea000383ffff */
.L_x_297:
[----:B0-----:R0:W1:Y:S02]  /*d0c0*/  SYNCS.PHASECHK.TRANS64.TRYWAIT P0, [R9+URZ], R4 ;  /* 0x00000004090075a7 */ /* 0x001064000800017f */
[----:B-1----:R-:W-:Y:S05]  /*d0d0*/  @!P0 NANOSLEEP.SYNCS 0x989680 ;  /* 0x009896800000895d */ /* 0x002fea0003900000 */
[----:B------:R-:W1:Y:S02]  /*d0e0*/  @!P0 SYNCS.PHASECHK.TRANS64 P0, [R9+URZ], R4 ;  /* 0x00000004090085a7 */ /* 0x000e64000800007f */
[----:B-1----:R-:W-:Y:S05]  /*d0f0*/  @!P0 BRA `(.L_x_297) ;  /* 0xfffffffc00f08947 */ /* 0x002fea000383ffff */
[----:B------:R-:W-:Y:S05]  /*d100*/  BRA `(.L_x_317) ;  /* 0xfffffff400e87947 */ /* 0x000fea000383ffff */
.L_x_298:
[----:B0-----:R0:W1:Y:S02]  /*d110*/  SYNCS.PHASECHK.TRANS64.TRYWAIT P0, [R8+URZ], R5 ;  /* 0x00000005080075a7 */ /* 0x001064000800017f */
[----:B-1----:R-:W-:Y:S05]  /*d120*/  @!P0 NANOSLEEP.SYNCS 0x989680 ;  /* 0x009896800000895d */ /* 0x002fea0003900000 */
[----:B------:R-:W1:Y:S02]  /*d130*/  @!P0 SYNCS.PHASECHK.TRANS64 P0, [R8+URZ], R5 ;  /* 0x00000005080085a7 */ /* 0x000e64000800007f */
[----:B-1----:R-:W-:Y:S05]  /*d140*/  @!P0 BRA `(.L_x_298) ;  /* 0xfffffffc00f08947 */ /* 0x002fea000383ffff */
[----:B------:R-:W-:Y:S05]  /*d150*/  BRA `(.L_x_318) ;  /* 0xfffffff400f87947 */ /* 0x000fea000383ffff */
.L_x_299:
[----:B0-----:R0:W1:Y:S02]  /*d160*/  SYNCS.PHASECHK.TRANS64.TRYWAIT P0, [R9+URZ], R4 ;  /* 0x00000004090075a7 */ /* 0x001064000800017f */
[----:B-1----:R-:W-:Y:S05]  /*d170*/  @!P0 NANOSLEEP.SYNCS 0x989680 ;  /* 0x009896800000895d */ /* 0x002fea0003900000 */
[----:B------:R-:W1:Y:S02]  /*d180*/  @!P0 SYNCS.PHASECHK.TRANS64 P0, [R9+URZ], R4 ;  /* 0x00000004090085a7 */ /* 0x000e64000800007f */
[----:B-1----:R-:W-:Y:S05]  /*d190*/  @!P0 BRA `(.L_x_299) ;  /* 0xfffffffc00f08947 */ /* 0x002fea000383ffff */
[----:B------:R-:W-:Y:S05]  /*d1a0*/  BRA `(.L_x_319) ;  /* 0xfffffff800087947 */ /* 0x000fea000383ffff */
.L_x_300:
[----:B0-----:R0:W1:Y:S02]  /*d1b0*/  SYNCS.PHASECHK.TRANS64.TRYWAIT P0, [R8+URZ], R5 ;  /* 0x00000005080075a7 */ /* 0x001064000800017f */
[----:B-1----:R-:W-:Y:S05]  /*d1c0*/  @!P0 NANOSLEEP.SYNCS 0x989680 ;  /* 0x009896800000895d */ /* 0x002fea0003900000 */
[----:B------:R-:W1:Y:S02]  /*d1d0*/  @!P0 SYNCS.PHASECHK.TRANS64 P0, [R8+URZ], R5 ;  /* 0x00000005080085a7 */ /* 0x000e64000800007f */
[----:B-1----:R-:W-:Y:S05]  /*d1e0*/  @!P0 BRA `(.L_x_300) ;  /* 0xfffffffc00f08947 */ /* 0x002fea000383ffff */
[----:B------:R-:W-:Y:S05]  /*d1f0*/  BRA `(.L_x_320) ;  /* 0xfffffff800187947 */ /* 0x000fea000383ffff */
.L_x_301:
[----:B0-----:R0:W1:Y:S02]  /*d200*/  SYNCS.PHASECHK.TRANS64.TRYWAIT P0, [R9+URZ], R4 ;  /* 0x00000004090075a7 */ /* 0x001064000800017f */
[----:B-1----:R-:W-:Y:S05]  /*d210*/  @!P0 NANOSLEEP.SYNCS 0x989680 ;  /* 0x009896800000895d */ /* 0x002fea0003900000 */
[----:B------:R-:W1:Y:S02]  /*d220*/  @!P0 SYNCS.PHASECHK.TRANS64 P0, [R9+URZ], R4 ;  /* 0x00000004090085a7 */ /* 0x000e64000800007f */
[----:B-1----:R-:W-:Y:S05]  /*d230*/  @!P0 BRA `(.L_x_301) ;  /* 0xfffffffc00f08947 */ /* 0x002fea000383ffff */
[----:B------:R-:W-:Y:S05]  /*d240*/  BRA `(.L_x_321) ;  /* 0xfffffff800287947 */ /* 0x000fea000383ffff */
.L_x_302:
[----:B0-----:R0:W1:Y:S02]  /*d250*/  SYNCS.PHASECHK.TRANS64.TRYWAIT P0, [R8+URZ], R5 ;  /* 0x00000005080075a7 */ /* 0x001064000800017f */
[----:B-1----:R-:W-:Y:S05]  /*d260*/  @!P0 NANOSLEEP.SYNCS 0x989680 ;  /* 0x009896800000895d */ /* 0x002fea0003900000 */
[----:B------:R-:W1:Y:S02]  /*d270*/  @!P0 SYNCS.PHASECHK.TRANS64 P0, [R8+URZ], R5 ;  /* 0x00000005080085a7 */ /* 0x000e64000800007f */
[----:B-1----:R-:W-:Y:S05]  /*d280*/  @!P0 BRA `(.L_x_302) ;  /* 0xfffffffc00f08947 */ /* 0x002fea000383ffff */
[----:B------:R-:W-:Y:S05]  /*d290*/  BRA `(.L_x_322) ;  /* 0xfffffff800387947 */ /* 0x000fea000383ffff */
.L_x_303:
[----:B0-----:R0:W1:Y:S02]  /*d2a0*/  SYNCS.PHASECHK.TRANS64.TRYWAIT P0, [R9+URZ], R4 ;  /* 0x00000004090075a7 */ /* 0x001064000800017f */
[----:B-1----:R-:W-:Y:S05]  /*d2b0*/  @!P0 NANOSLEEP.SYNCS 0x989680 ;  /* 0x009896800000895d */ /* 0x002fea0003900000 */
[----:B------:R-:W1:Y:S02]  /*d2c0*/  @!P0 SYNCS.PHASECHK.TRANS64 P0, [R9+URZ], R4 ;  /* 0x00000004090085a7 */ /* 0x000e64000800007f */
[----:B-1----:R-:W-:Y:S05]  /*d2d0*/  @!P0 BRA `(.L_x_303) ;  /* 0xfffffffc00f08947 */ /* 0x002fea000383ffff */
[----:B------:R-:W-:Y:S05]  /*d2e0*/  BRA `(.L_x_323) ;  /* 0xfffffff800487947 */ /* 0x000fea000383ffff */
.L_x_304:
[----:B0-----:R0:W1:Y:S02]  /*d2f0*/  SYNCS.PHASECHK.TRANS64.TRYWAIT P0, [R8+URZ], R5 ;  /* 0x00000005080075a7 */ /* 0x001064000800017f */
[----:B-1----:R-:W-:Y:S05]  /*d300*/  @!P0 NANOSLEEP.SYNCS 0x989680 ;  /* 0x009896800000895d */ /* 0x002fea0003900000 */
[----:B------:R-:W1:Y:S02]  /*d310*/  @!P0 SYNCS.PHASECHK.TRANS64 P0, [R8+URZ], R5 ;  /* 0x00000005080085a7 */ /* 0x000e64000800007f */
[----:B-1----:R-:W-:Y:S05]  /*d320*/  @!P0 BRA `(.L_x_304) ;  /* 0xfffffffc00f08947 */ /* 0x002fea000383ffff */
[----:B------:R-:W-:Y:S05]  /*d330*/  BRA `(.L_x_324) ;  /* 0xfffffff800587947 */ /* 0x000fea000383ffff */
.L_x_305:
[----:B0-----:R0:W1:Y:S02]  /*d340*/  SYNCS.PHASECHK.TRANS64.TRYWAIT P0, [R9+URZ], R4 ;  /* 0x00000004090075a7 */ /* 0x001064000800017f */
[----:B-1----:R-:W-:Y:S05]  /*d350*/  @!P0 NANOSLEEP.SYNCS 0x989680 ;  /* 0x009896800000895d */ /* 0x002fea0003900000 */
[----:B------:R-:W1:Y:S02]  /*d360*/  @!P0 SYNCS.PHASECHK.TRANS64 P0, [R9+URZ], R4 ;  /* 0x00000004090085a7 */ /* 0x000e64000800007f */
[----:B-1----:R-:W-:Y:S05]  /*d370*/  @!P0 BRA `(.L_x_305) ;  /* 0xfffffffc00f08947 */ /* 0x002fea000383ffff */
[----:B------:R-:W-:Y:S05]  /*d380*/  BRA `(.L_x_325) ;  /* 0xfffffff800687947 */ /* 0x000fea000383ffff */
.L_x_306:
[----:B0-----:R0:W1:Y:S02]  /*d390*/  SYNCS.PHASECHK.TRANS64.TRYWAIT P0, [R6+URZ], R5 ;  /* 0x00000005060075a7 */ /* 0x001064000800017f */
[----:B-1----:R-:W-:Y:S05]  /*d3a0*/  @!P0 NANOSLEEP.SYNCS 0x989680 ;  /* 0x009896800000895d */ /* 0x002fea0003900000 */
[----:B------:R-:W1:Y:S02]  /*d3b0*/  @!P0 SYNCS.PHASECHK.TRANS64 P0, [R6+URZ], R5 ;  /* 0x00000005060085a7 */ /* 0x000e64000800007f */
[----:B-1----:R-:W-:Y:S05]  /*d3c0*/  @!P0 BRA `(.L_x_306) ;  /* 0xfffffffc00f08947 */ /* 0x002fea000383ffff */
[----:B------:R-:W-:Y:S05]  /*d3d0*/  BRA `(.L_x_326) ;  /* 0xfffffff800707947 */ /* 0x000fea000383ffff */
.L_x_327:
[----:B------:R-:W-:-:S00]  /*d3e0*/  BRA `(.L_x_327) ;  /* 0xfffffffc00fc7947 */ /* 0x000fc0000383ffff */
[----:B------:R-:W-:-:S00]  /*d3f0*/  NOP ;  /* 0x0000000000007918 */ /* 0x000fc00000000000 */
        /* <DEDUP_REMOVED lines=8> */
.L_x_328:


//--------------------- .nv.global.init           --------------------------
	.section	.nv.global.init,"aw",@progbits
.nv.global.init:
	.type		$str$22,@object
	.size		$str$22,($str$23 - $str$22)
$str$22:
        /*0000*/ 	.byte	0x6b, 0x5f, 0x74, 0x69, 0x6c, 0x65, 0x5f, 0x63, 0x6f, 0x75, 0x6e, 0x74, 0x20, 0x3e, 0x3d, 0x20
        /*0010*/ 	.byte	0x31, 0x00
	.type		$str$23,@object
	.size		$str$23,(__unnamed_1 - $str$23)
$str$23:
        /*0012*/ 	.byte	0x2f, 0x74, 0x6d, 0x70, 0x2f, 0x63, 0x75, 0x74, 0x6c, 0x61, 0x73, 0x73, 0x5f, 0x73, 0x77, 0x65
        /*0022*/ 	.byte	0x65, 0x70, 0x5f, 0x73, 0x72, 0x63, 0x2f, 0x69, 0x6e, 0x63, 0x6c, 0x75, 0x64, 0x65, 0x2f, 0x63
        /*0032*/ 	.byte	0x75, 0x74, 0x6c, 0x61, 0x73, 0x73, 0x2f, 0x67, 0x65, 0x6d, 0x6d, 0x2f, 0x63, 0x6f, 0x6c, 0x6c
        /*0042*/ 	.byte	0x65, 0x63, 0x74, 0x69, 0x76, 0x65, 0x2f, 0x73, 0x6d, 0x39, 0x30, 0x5f, 0x6d, 0x6d, 0x61, 0x5f
        /*0052*/ 	.byte	0x74, 0x6d, 0x61, 0x5f, 0x67, 0x6d, 0x6d, 0x61, 0x5f, 0x73, 0x73, 0x5f, 0x77, 0x61, 0x72, 0x70
        /*0062*/ 	.byte	0x73, 0x70, 0x65, 0x63, 0x69, 0x61, 0x6c, 0x69, 0x7a, 0x65, 0x64, 0x2e, 0x68, 0x70, 0x70, 0x00
	.type		__unnamed_1,@object
	.size		__unnamed_1,(.L_0 - __unnamed_1)
__unnamed_1:
        /*0072*/ 	.byte	0x76, 0x6f, 0x69, 0x64, 0x20, 0x63, 0x75, 0x74, 0x6c, 0x61, 0x73, 0x73, 0x3a, 0x3a, 0x67, 0x65
        /* <DEDUP_REMOVED lines=180> */
        /*0bc2*/ 	.byte	0x5d, 0x00
.L_0:


//--------------------- .nv.shared._ZN7cutlass13device_kernelINS_4gemm6kernel13GemmUniversalIN4cute5tupleIJiiiiEEENS1_10collective13CollectiveMmaINS1_34MainloopSm90TmaGmmaWarpSpecializedILi11ENS5_IJNS4_1CILi2EEENSA_ILi1EEESC_EEENS1_32KernelTmaWarpSpecializedPingpongEEENS5_IJNSA_ILi64EEENSA_ILi240EEENSA_ILi32EEEEEENS_6half_tENS5_IJlSC_lEEESK_SL_NS4_8TiledMMAINS4_8MMA_AtomIJNS4_4SM904GMMA25MMA_64x16x16_F32F16F16_SSILNSP_5MajorE0ELSR_0ELNSP_7ScaleInE1ELSS_1EEEEEENS4_6LayoutINS5_IJSC_SC_SC_EEENS5_IJNSA_ILi0EEESX_SX_EEEEENS5_IJNS4_10UnderscoreES10_S10_EEEEENS4_13SM90_TMA_LOADENS4_14ComposedLayoutINS4_7SwizzleILi2ELi4ELi3EEENS4_18smem_ptr_flag_bitsILi16EEENSV_INS5_IJNSA_ILi8EEESI_EEENS5_IJSI_SC_EEEEEEEvNS4_8identityENS4_23SM90_TMA_LOAD_MULTICASTES1D_vS1E_EENS_8epilogue10collective6detail29Sm90TmaWarpSpecializedAdapterINS1I_15DefaultEpilogueISK_SL_SL_NS1H_6thread17LinearCombinationISK_Li1EffLNS1M_9ScaleType4KindE0ELNS_15FloatRoundStyleE2ESK_EENS1_15EpilogueDefaultEEEEEvvEEEEvNT_6ParamsE --------------------------
	.section	.nv.shared._ZN7cutlass13device_kernelINS_4gemm6kernel13GemmUniversalIN4cute5tupleIJiiiiEEENS1_10collective13CollectiveMmaINS1_34MainloopSm90TmaGmmaWarpSpecializedILi11ENS5_IJNS4_1CILi2EEENSA_ILi1EEESC_EEENS1_32KernelTmaWarpSpecializedPingpongEEENS5_IJNSA_ILi64EEENSA_ILi240EEENSA_ILi32EEEEEENS_6half_tENS5_IJlSC_lEEESK_SL_NS4_8TiledMMAINS4_8MMA_AtomIJNS4_4SM904GMMA25MMA_64x16x16_F32F16F16_SSILNSP_5MajorE0ELSR_0ELNSP_7ScaleInE1ELSS_1EEEEEENS4_6LayoutINS5_IJSC_SC_SC_EEENS5_IJNSA_ILi0EEESX_SX_EEEEENS5_IJNS4_10UnderscoreES10_S10_EEEEENS4_13SM90_TMA_LOADENS4_14ComposedLayoutINS4_7SwizzleILi2ELi4ELi3EEENS4_18smem_ptr_flag_bitsILi16EEENSV_INS5_IJNSA_ILi8EEESI_EEENS5_IJSI_SC_EEEEEEEvNS4_8identityENS4_23SM90_TMA_LOAD_MULTICASTES1D_vS1E_EENS_8epilogue10collective6detail29Sm90TmaWarpSpecializedAdapterINS1I_15DefaultEpilogueISK_SL_SL_NS1H_6thread17LinearCombinationISK_Li1EffLNS1M_9ScaleType4KindE0ELNS_15FloatRoundStyleE2ESK_EENS1_15EpilogueDefaultEEEEEvvEEEEvNT_6ParamsE,"aw",@nobits
	.sectionflags	@""
	.align	16
	.zero		1024


//--------------------- .nv.shared.reserved.0     --------------------------
	.section	.nv.shared.reserved.0,"aw",@nobits
	.weak		__nv_reservedSMEM_offset_0_alias
	.size		__nv_reservedSMEM_offset_0_alias, 0, 0
	.other		__nv_reservedSMEM_offset_0_alias,@"STO_CUDA_RESERVED_SHARED STV_DEFAULT"
__nv_reservedSMEM_offset_0_alias:
	.zero		0


//--------------------- .nv.global                --------------------------
	.section	.nv.global,"aw",@nobits
.nv.global:
	.type		_ZN40_INTERNAL_45f3e480_4_k_cu_4392b09e_135604cute1_E,@object
	.size		_ZN40_INTERNAL_45f3e480_4_k_cu_4392b09e_135604cute1_E,(_ZN40_INTERNAL_45f3e480_4_k_cu_4392b09e_135604cuda3std3__45__cpo6cbeginE - _ZN40_INTERNAL_45f3e480_4_k_cu_4392b09e_135604cute1_E)
_ZN40_INTERNAL_45f3e480_4_k_cu_4392b09e_135604cute1_E:
	.zero		1
	.type		_ZN40_INTERNAL_45f3e480_4_k_cu_4392b09e_135604cuda3std3__45__cpo6cbeginE,@object
	.size		_ZN40_INTERNAL_45f3e480_4_k_cu_4392b09e_135604cuda3std3__45__cpo6cbeginE,(_ZN40_INTERNAL_45f3e480_4_k_cu_4392b09e_135604cuda3std3__48in_placeE - _ZN40_INTERNAL_45f3e480_4_k_cu_4392b09e_135604cuda3std3__45__cpo6cbeginE)
_ZN40_INTERNAL_45f3e480_4_k_cu_4392b09e_135604cuda3std3__45__cpo6cbeginE:
	.zero		1
	.type		_ZN40_INTERNAL_45f3e480_4_k_cu_4392b09e_135604cuda3std3__48in_placeE,@object
	.size		_ZN40_INTERNAL_45f3e480_4_k_cu_4392b09e_135604cuda3std3__48in_placeE,(_ZN40_INTERNAL_45f3e480_4_k_cu_4392b09e_135604cuda3std6ranges3__45__cpo9iter_moveE - _ZN40_INTERNAL_45f3e480_4_k_cu_4392b09e_135604cuda3std3__48in_placeE)
_ZN40_INTERNAL_45f3e480_4_k_cu_4392b09e_135604cuda3std3__48in_placeE:
	.zero		1
	.type		_ZN40_INTERNAL_45f3e480_4_k_cu_4392b09e_135604cuda3std6ranges3__45__cpo9iter_moveE,@object
	.size		_ZN40_INTERNAL_45f3e480_4_k_cu_4392b09e_135604cuda3std6ranges3__45__cpo9iter_moveE,(_ZN40_INTERNAL_45f3e480_4_k_cu_4392b09e_135604cuda3std3__45__cpo5beginE - _ZN40_INTERNAL_45f3e480_4_k_cu_4392b09e_135604cuda3std6ranges3__45__cpo9iter_moveE)
_ZN40_INTERNAL_45f3e480_4_k_cu_4392b09e_135604cuda3std6ranges3__45__cpo9iter_moveE:
	.zero		1
	.type		_ZN40_INTERNAL_45f3e480_4_k_cu_4392b09e_135604cuda3std3__45__cpo5beginE,@object
	.size		_ZN40_INTERNAL_45f3e480_4_k_cu_4392b09e_135604cuda3std3__45__cpo5beginE,(_ZN40_INTERNAL_45f3e480_4_k_cu_4392b09e_135604cuda3std3__442_GLOBAL__N__45f3e480_4_k_cu_4392b09e_135606ignoreE - _ZN40_INTERNAL_45f3e480_4_k_cu_4392b09e_135604cuda3std3__45__cpo5beginE)
_ZN40_INTERNAL_45f3e480_4_k_cu_4392b09e_135604cuda3std3__45__cpo5beginE:
	.zero		1
	.type		_ZN40_INTERNAL_45f3e480_4_k_cu_4392b09e_135604cuda3std3__442_GLOBAL__N__45f3e480_4_k_cu_4392b09e_135606ignoreE,@object
	.size		_ZN40_INTERNAL_45f3e480_4_k_cu_4392b09e_135604cuda3std3__442_GLOBAL__N__45f3e480_4_k_cu_4392b09e_135606ignoreE,(_ZN40_INTERNAL_45f3e480_4_k_cu_4392b09e_135604cute7productE - _ZN40_INTERNAL_45f3e480_4_k_cu_4392b09e_135604cuda3std3__442_GLOBAL__N__45f3e480_4_k_cu_4392b09e_135606ignoreE)
_ZN40_INTERNAL_45f3e480_4_k_cu_4392b09e_135604cuda3std3__442_GLOBAL__N__45f3e480_4_k_cu_4392b09e_135606ignoreE:
	.zero		1
	.type		_ZN40_INTERNAL_45f3e480_4_k_cu_4392b09e_135604cute7productE,@object
	.size		_ZN40_INTERNAL_45f3e480_4_k_cu_4392b09e_135604cute7productE,(_ZN40_INTERNAL_45f3e480_4_k_cu_4392b09e_135604cuda3std3__45__cpo3endE - _ZN40_INTERNAL_45f3e480_4_k_cu_4392b09e_135604cute7productE)
_ZN40_INTERNAL_45f3e480_4_k_cu_4392b09e_135604cute7productE:
	.zero		1
	.type		_ZN40_INTERNAL_45f3e480_4_k_cu_4392b09e_135604cuda3std3__45__cpo3endE,@object
	.size		_ZN40_INTERNAL_45f3e480_4_k_cu_4392b09e_135604cuda3std3__45__cpo3endE,(_ZN40_INTERNAL_45f3e480_4_k_cu_4392b09e_135604cuda3std3__419piecewise_constructE - _ZN40_INTERNAL_45f3e480_4_k_cu_4392b09e_135604cuda3std3__45__cpo3endE)
_ZN40_INTERNAL_45f3e480_4_k_cu_4392b09e_135604cuda3std3__45__cpo3endE:
	.zero		1
	.type		_ZN40_INTERNAL_45f3e480_4_k_cu_4392b09e_135604cuda3std3__419piecewise_constructE,@object
	.size		_ZN40_INTERNAL_45f3e480_4_k_cu_4392b09e_135604cuda3std3__419piecewise_constructE,(_ZN40_INTERNAL_45f3e480_4_k_cu_4392b09e_135604cuda3std3__45__cpo4cendE - _ZN40_INTERNAL_45f3e480_4_k_cu_4392b09e_135604cuda3std3__419piecewise_constructE)
_ZN40_INTERNAL_45f3e480_4_k_cu_4392b09e_135604cuda3std3__419piecewise_constructE:
	.zero		1
	.type		_ZN40_INTERNAL_45f3e480_4_k_cu_4392b09e_135604cuda3std3__45__cpo4cendE,@object
	.size		_ZN40_INTERNAL_45f3e480_4_k_cu_4392b09e_135604cuda3std3__45__cpo4cendE,(_ZN40_INTERNAL_45f3e480_4_k_cu_4392b09e_135604cuda3std6ranges3__45__cpo4swapE - _ZN40_INTERNAL_45f3e480_4_k_cu_4392b09e_135604cuda3std3__45__cpo4cendE)
_ZN40_INTERNAL_45f3e480_4_k_cu_4392b09e_135604cuda3std3__45__cpo4cendE:
	.zero		1
	.type		_ZN40_INTERNAL_45f3e480_4_k_cu_4392b09e_135604cuda3std6ranges3__45__cpo4swapE,@object
	.size		_ZN40_INTERNAL_45f3e480_4_k_cu_4392b09e_135604cuda3std6ranges3__45__cpo4swapE,(.L_8 - _ZN40_INTERNAL_45f3e480_4_k_cu_4392b09e_135604cuda3std6ranges3__45__cpo4swapE)
_ZN40_INTERNAL_45f3e480_4_k_cu_4392b09e_135604cuda3std6ranges3__45__cpo4swapE:
	.zero		1
.L_8:


//--------------------- .nv.constant0._ZN7cutlass13device_kernelINS_4gemm6kernel13GemmUniversalIN4cute5tupleIJiiiiEEENS1_10collective13CollectiveMmaINS1_34MainloopSm90TmaGmmaWarpSpecializedILi11ENS5_IJNS4_1CILi2EEENSA_ILi1EEESC_EEENS1_32KernelTmaWarpSpecializedPingpongEEENS5_IJNSA_ILi64EEENSA_ILi240EEENSA_ILi32EEEEEENS_6half_tENS5_IJlSC_lEEESK_SL_NS4_8TiledMMAINS4_8MMA_AtomIJNS4_4SM904GMMA25MMA_64x16x16_F32F16F16_SSILNSP_5MajorE0ELSR_0ELNSP_7ScaleInE1ELSS_1EEEEEENS4_6LayoutINS5_IJSC_SC_SC_EEENS5_IJNSA_ILi0EEESX_SX_EEEEENS5_IJNS4_10UnderscoreES10_S10_EEEEENS4_13SM90_TMA_LOADENS4_14ComposedLayoutINS4_7SwizzleILi2ELi4ELi3EEENS4_18smem_ptr_flag_bitsILi16EEENSV_INS5_IJNSA_ILi8EEESI_EEENS5_IJSI_SC_EEEEEEEvNS4_8identityENS4_23SM90_TMA_LOAD_MULTICASTES1D_vS1E_EENS_8epilogue10collective6detail29Sm90TmaWarpSpecializedAdapterINS1I_15DefaultEpilogueISK_SL_SL_NS1H_6thread17LinearCombinationISK_Li1EffLNS1M_9ScaleType4KindE0ELNS_15FloatRoundStyleE2ESK_EENS1_15EpilogueDefaultEEEEEvvEEEEvNT_6ParamsE --------------------------
	.section	.nv.constant0._ZN7cutlass13device_kernelINS_4gemm6kernel13GemmUniversalIN4cute5tupleIJiiiiEEENS1_10collective13CollectiveMmaINS1_34MainloopSm90TmaGmmaWarpSpecializedILi11ENS5_IJNS4_1CILi2EEENSA_ILi1EEESC_EEENS1_32KernelTmaWarpSpecializedPingpongEEENS5_IJNSA_ILi64EEENSA_ILi240EEENSA_ILi32EEEEEENS_6half_tENS5_IJlSC_lEEESK_SL_NS4_8TiledMMAINS4_8MMA_AtomIJNS4_4SM904GMMA25MMA_64x16x16_F32F16F16_SSILNSP_5MajorE0ELSR_0ELNSP_7ScaleInE1ELSS_1EEEEEENS4_6LayoutINS5_IJSC_SC_SC_EEENS5_IJNSA_ILi0EEESX_SX_EEEEENS5_IJNS4_10UnderscoreES10_S10_EEEEENS4_13SM90_TMA_LOADENS4_14ComposedLayoutINS4_7SwizzleILi2ELi4ELi3EEENS4_18smem_ptr_flag_bitsILi16EEENSV_INS5_IJNSA_ILi8EEESI_EEENS5_IJSI_SC_EEEEEEEvNS4_8identityENS4_23SM90_TMA_LOAD_MULTICASTES1D_vS1E_EENS_8epilogue10collective6detail29Sm90TmaWarpSpecializedAdapterINS1I_15DefaultEpilogueISK_SL_SL_NS1H_6thread17LinearCombinationISK_Li1EffLNS1M_9ScaleType4KindE0ELNS_15FloatRoundStyleE2ESK_EENS1_15EpilogueDefaultEEEEEvvEEEEvNT_6ParamsE,"a",@progbits
	.sectionflags	@""
	.align	4
.nv.constant0._ZN7cutlass13device_kernelINS_4gemm6kernel13GemmUniversalIN4cute5tupleIJiiiiEEENS1_10collective13CollectiveMmaINS1_34MainloopSm90TmaGmmaWarpSpecializedILi11ENS5_IJNS4_1CILi2EEENSA_ILi1EEESC_EEENS1_32KernelTmaWarpSpecializedPingpongEEENS5_IJNSA_ILi64EEENSA_ILi240EEENSA_ILi32EEEEEENS_6half_tENS5_IJlSC_lEEESK_SL_NS4_8TiledMMAINS4_8MMA_AtomIJNS4_4SM904GMMA25MMA_64x16x16_F32F16F16_SSILNSP_5MajorE0ELSR_0ELNSP_7ScaleInE1ELSS_1EEEEEENS4_6LayoutINS5_IJSC_SC_SC_EEENS5_IJNSA_ILi0EEESX_SX_EEEEENS5_IJNS4_10UnderscoreES10_S10_EEEEENS4_13SM90_TMA_LOADENS4_14ComposedLayoutINS4_7SwizzleILi2ELi4ELi3EEENS4_18smem_ptr_flag_bitsILi16EEENSV_INS5_IJNSA_ILi8EEESI_EEENS5_IJSI_SC_EEEEEEEvNS4_8identityENS4_23SM90_TMA_LOAD_MULTICASTES1D_vS1E_EENS_8epilogue10collective6detail29Sm90TmaWarpSpecializedAdapterINS1I_15DefaultEpilogueISK_SL_SL_NS1H_6thread17LinearCombinationISK_Li1EffLNS1M_9ScaleType4KindE0ELNS_15FloatRoundStyleE2ESK_EENS1_15EpilogueDefaultEEEEEvvEEEEvNT_6ParamsE:
	.zero		1664


//--------------------- SYMBOLS --------------------------

	.type		.nv.reservedSmem.offset0,@object
	.size		.nv.reservedSmem.offset0,0x4
	.type		__assertfail,@function
